	.target	sm_100a

	.elftype	@"ET_EXEC"


//--------------------- .note.nv.tkinfo           --------------------------
	.section	.note.nv.tkinfo,"",@"SHT_NOTE"
	.sectionflags	@"SHF_NOTE_NV_TKINFO"
	.tkinfo
        /*0018*/ 	.word	0x00000002
        /*0030*/ 	.string	""
        /*0030*/ 	.string	"ptxas"
        /*0030*/ 	.string	"Cuda compilation tools, release 13.0, V13.0.88"
        /*0030*/ 	.string	"Build cuda_13.0.r13.0/compiler.36424714_0"
        /*0030*/ 	.string	"-arch sm_100a -m 64 "



//--------------------- .note.nv.cuinfo           --------------------------
	.section	.note.nv.cuinfo,"",@"SHT_NOTE"
	.sectionflags	@"SHF_NOTE_NV_CUINFO"
        /*0018*/ 	.short	0x0002
        /*001a*/ 	.short	0x0064
        /*001c*/ 	.short	0x0082
	.zero		2


//--------------------- .nv.info                  --------------------------
	.section	.nv.info,"",@"SHT_CUDA_INFO"
	.align	4


	//----- nvinfo : EIATTR_REGCOUNT
	.align		4
        /*0000*/ 	.byte	0x04, 0x2f
        /*0002*/ 	.short	(.L_19 - .L_18)
	.align		4
.L_18:
        /*0004*/ 	.word	index@(_ZN7cutlass13device_kernelINS_4gemm6kernel13GemmUniversalIN4cute5tupleIJiiiiEEENS1_10collective13CollectiveMmaINS1_35MainloopSm100TmaUmmaWarpSpecializedILi2ELi2ELi2ENS5_IJNS4_1CILi2EEENSA_ILi1EEESC_EEEEENS5_IJNSA_ILi256EEESF_NSA_ILi128EEEEEENS_6half_tENS5_IJlSC_lEEESI_SJ_NS4_8TiledMMAINS4_8MMA_AtomIJNS4_26SM100_MMA_F16BF16_2x1SM_SSISI_SI_fLi256ELi256ELNS4_4UMMA5MajorE0ELSO_0ELNSN_7ScaleInE0ELSP_0EEEEEENS4_6LayoutINS5_IJSC_SC_SC_EEENS5_IJNSA_ILi0EEESU_SU_EEEEENS5_IJNS4_10UnderscoreESX_SX_EEEEENS4_18SM100_TMA_2SM_LOADENS4_14ComposedLayoutINS4_7SwizzleILi3ELi4ELi3EEENS4_18smem_ptr_flag_bitsILi16EEENSS_INS5_IJNSA_ILi8EEENSA_ILi64EEEEEENS5_IJS17_SC_EEEEEEEvNS4_8identityES10_S1B_vS1C_EENS_8epilogue10collective18CollectiveEpilogueINS1E_23Sm100TmaWarpSpecializedILi4ELi2ELi64ELb1ELb0EEEJNS5_IJSG_SF_SG_EEENS5_IJNSS_ISG_SC_EENSS_IS17_SC_EEEEESI_SJ_SI_SJ_NS1E_6fusion15FusionCallbacksIS1I_NS1N_17LinearCombinationISI_fSI_fLNS_15FloatRoundStyleE2EEES1J_S1M_JEEENS4_5SM1004TMEM4LOAD26SM100_TMEM_LOAD_32dp32b64xENS4_13SM90_TMA_LOADES1B_NS4_39AutoVectorizingCopyWithAssumedAlignmentILi128EEENS4_14SM90_TMA_STOREES1B_S1Z_S1Z_EEEvvEEEEvNT_6ParamsE)
        /*0008*/ 	.word	0x000000ba


	//----- nvinfo : EIATTR_FRAME_SIZE
	.align		4
.L_19:
        /*000c*/ 	.byte	0x04, 0x11
        /*000e*/ 	.short	(.L_21 - .L_20)
	.align		4
.L_20:
        /*0010*/ 	.word	index@($__internal_2_$__cuda_sm10x_tcgen05_guardrail_trap_unallocated_columns_being_dealloced)
        /*0014*/ 	.word	0x00000000


	//----- nvinfo : EIATTR_FRAME_SIZE
	.align		4
.L_21:
        /*0018*/ 	.byte	0x04, 0x11
        /*001a*/ 	.short	(.L_23 - .L_22)
	.align		4
.L_22:
        /*001c*/ 	.word	index@($__internal_1_$__cuda_sm10x_tcgen05_guardrail_trap_phase_invalid_during_alloc)
        /*0020*/ 	.word	0x00000000


	//----- nvinfo : EIATTR_FRAME_SIZE
	.align		4
.L_23:
        /*0024*/ 	.byte	0x04, 0x11
        /*0026*/ 	.short	(.L_25 - .L_24)
	.align		4
.L_24:
        /*0028*/ 	.word	index@($__internal_0_$__cuda_sm10x_tcgen05_guardrail_trap_col_being_dealloced_not_returned_by_alloc)
        /*002c*/ 	.word	0x00000000


	//----- nvinfo : EIATTR_FRAME_SIZE
	.align		4
.L_25:
        /*0030*/ 	.byte	0x04, 0x11
        /*0032*/ 	.short	(.L_27 - .L_26)
	.align		4
.L_26:
        /*0034*/ 	.word	index@(_ZN7cutlass13device_kernelINS_4gemm6kernel13GemmUniversalIN4cute5tupleIJiiiiEEENS1_10collective13CollectiveMmaINS1_35MainloopSm100TmaUmmaWarpSpecializedILi2ELi2ELi2ENS5_IJNS4_1CILi2EEENSA_ILi1EEESC_EEEEENS5_IJNSA_ILi256EEESF_NSA_ILi128EEEEEENS_6half_tENS5_IJlSC_lEEESI_SJ_NS4_8TiledMMAINS4_8MMA_AtomIJNS4_26SM100_MMA_F16BF16_2x1SM_SSISI_SI_fLi256ELi256ELNS4_4UMMA5MajorE0ELSO_0ELNSN_7ScaleInE0ELSP_0EEEEEENS4_6LayoutINS5_IJSC_SC_SC_EEENS5_IJNSA_ILi0EEESU_SU_EEEEENS5_IJNS4_10UnderscoreESX_SX_EEEEENS4_18SM100_TMA_2SM_LOADENS4_14ComposedLayoutINS4_7SwizzleILi3ELi4ELi3EEENS4_18smem_ptr_flag_bitsILi16EEENSS_INS5_IJNSA_ILi8EEENSA_ILi64EEEEEENS5_IJS17_SC_EEEEEEEvNS4_8identityES10_S1B_vS1C_EENS_8epilogue10collective18CollectiveEpilogueINS1E_23Sm100TmaWarpSpecializedILi4ELi2ELi64ELb1ELb0EEEJNS5_IJSG_SF_SG_EEENS5_IJNSS_ISG_SC_EENSS_IS17_SC_EEEEESI_SJ_SI_SJ_NS1E_6fusion15FusionCallbacksIS1I_NS1N_17LinearCombinationISI_fSI_fLNS_15FloatRoundStyleE2EEES1J_S1M_JEEENS4_5SM1004TMEM4LOAD26SM100_TMEM_LOAD_32dp32b64xENS4_13SM90_TMA_LOADES1B_NS4_39AutoVectorizingCopyWithAssumedAlignmentILi128EEENS4_14SM90_TMA_STOREES1B_S1Z_S1Z_EEEvvEEEEvNT_6ParamsE)
        /*0038*/ 	.word	0x00000000


	//----- nvinfo : EIATTR_MIN_STACK_SIZE
	.align		4
.L_27:
        /*003c*/ 	.byte	0x04, 0x12
        /*003e*/ 	.short	(.L_29 - .L_28)
	.align		4
.L_28:
        /*0040*/ 	.word	index@(_ZN7cutlass13device_kernelINS_4gemm6kernel13GemmUniversalIN4cute5tupleIJiiiiEEENS1_10collective13CollectiveMmaINS1_35MainloopSm100TmaUmmaWarpSpecializedILi2ELi2ELi2ENS5_IJNS4_1CILi2EEENSA_ILi1EEESC_EEEEENS5_IJNSA_ILi256EEESF_NSA_ILi128EEEEEENS_6half_tENS5_IJlSC_lEEESI_SJ_NS4_8TiledMMAINS4_8MMA_AtomIJNS4_26SM100_MMA_F16BF16_2x1SM_SSISI_SI_fLi256ELi256ELNS4_4UMMA5MajorE0ELSO_0ELNSN_7ScaleInE0ELSP_0EEEEEENS4_6LayoutINS5_IJSC_SC_SC_EEENS5_IJNSA_ILi0EEESU_SU_EEEEENS5_IJNS4_10UnderscoreESX_SX_EEEEENS4_18SM100_TMA_2SM_LOADENS4_14ComposedLayoutINS4_7SwizzleILi3ELi4ELi3EEENS4_18smem_ptr_flag_bitsILi16EEENSS_INS5_IJNSA_ILi8EEENSA_ILi64EEEEEENS5_IJS17_SC_EEEEEEEvNS4_8identityES10_S1B_vS1C_EENS_8epilogue10collective18CollectiveEpilogueINS1E_23Sm100TmaWarpSpecializedILi4ELi2ELi64ELb1ELb0EEEJNS5_IJSG_SF_SG_EEENS5_IJNSS_ISG_SC_EENSS_IS17_SC_EEEEESI_SJ_SI_SJ_NS1E_6fusion15FusionCallbacksIS1I_NS1N_17LinearCombinationISI_fSI_fLNS_15FloatRoundStyleE2EEES1J_S1M_JEEENS4_5SM1004TMEM4LOAD26SM100_TMEM_LOAD_32dp32b64xENS4_13SM90_TMA_LOADES1B_NS4_39AutoVectorizingCopyWithAssumedAlignmentILi128EEENS4_14SM90_TMA_STOREES1B_S1Z_S1Z_EEEvvEEEEvNT_6ParamsE)
        /*0044*/ 	.word	0x00000000
.L_29:


//--------------------- .nv.compat                --------------------------
	.section	.nv.compat,"",@"SHT_CUDA_COMPAT_INFO"
	.align	4
        /*0000*/ 	.byte	0x02, 0x09, 0x01, 0x00, 0x02, 0x02, 0x02, 0x00, 0x02, 0x05, 0x05, 0x00, 0x03, 0x07, 0x01, 0x01
        /*0010*/ 	.byte	0x02, 0x03, 0x01, 0x00, 0x02, 0x06, 0x01, 0x00, 0x04, 0x0b, 0x08, 0x00, 0x09, 0x00, 0x00, 0x00
        /*0020*/ 	.byte	0x00, 0x00, 0x00, 0x00


//--------------------- .nv.info._ZN7cutlass13device_kernelINS_4gemm6kernel13GemmUniversalIN4cute5tupleIJiiiiEEENS1_10collective13CollectiveMmaINS1_35MainloopSm100TmaUmmaWarpSpecializedILi2ELi2ELi2ENS5_IJNS4_1CILi2EEENSA_ILi1EEESC_EEEEENS5_IJNSA_ILi256EEESF_NSA_ILi128EEEEEENS_6half_tENS5_IJlSC_lEEESI_SJ_NS4_8TiledMMAINS4_8MMA_AtomIJNS4_26SM100_MMA_F16BF16_2x1SM_SSISI_SI_fLi256ELi256ELNS4_4UMMA5MajorE0ELSO_0ELNSN_7ScaleInE0ELSP_0EEEEEENS4_6LayoutINS5_IJSC_SC_SC_EEENS5_IJNSA_ILi0EEESU_SU_EEEEENS5_IJNS4_10UnderscoreESX_SX_EEEEENS4_18SM100_TMA_2SM_LOADENS4_14ComposedLayoutINS4_7SwizzleILi3ELi4ELi3EEENS4_18smem_ptr_flag_bitsILi16EEENSS_INS5_IJNSA_ILi8EEENSA_ILi64EEEEEENS5_IJS17_SC_EEEEEEEvNS4_8identityES10_S1B_vS1C_EENS_8epilogue10collective18CollectiveEpilogueINS1E_23Sm100TmaWarpSpecializedILi4ELi2ELi64ELb1ELb0EEEJNS5_IJSG_SF_SG_EEENS5_IJNSS_ISG_SC_EENSS_IS17_SC_EEEEESI_SJ_SI_SJ_NS1E_6fusion15FusionCallbacksIS1I_NS1N_17LinearCombinationISI_fSI_fLNS_15FloatRoundStyleE2EEES1J_S1M_JEEENS4_5SM1004TMEM4LOAD26SM100_TMEM_LOAD_32dp32b64xENS4_13SM90_TMA_LOADES1B_NS4_39AutoVectorizingCopyWithAssumedAlignmentILi128EEENS4_14SM90_TMA_STOREES1B_S1Z_S1Z_EEEvvEEEEvNT_6ParamsE --------------------------
	.section	.nv.info._ZN7cutlass13device_kernelINS_4gemm6kernel13GemmUniversalIN4cute5tupleIJiiiiEEENS1_10collective13CollectiveMmaINS1_35MainloopSm100TmaUmmaWarpSpecializedILi2ELi2ELi2ENS5_IJNS4_1CILi2EEENSA_ILi1EEESC_EEEEENS5_IJNSA_ILi256EEESF_NSA_ILi128EEEEEENS_6half_tENS5_IJlSC_lEEESI_SJ_NS4_8TiledMMAINS4_8MMA_AtomIJNS4_26SM100_MMA_F16BF16_2x1SM_SSISI_SI_fLi256ELi256ELNS4_4UMMA5MajorE0ELSO_0ELNSN_7ScaleInE0ELSP_0EEEEEENS4_6LayoutINS5_IJSC_SC_SC_EEENS5_IJNSA_ILi0EEESU_SU_EEEEENS5_IJNS4_10UnderscoreESX_SX_EEEEENS4_18SM100_TMA_2SM_LOADENS4_14ComposedLayoutINS4_7SwizzleILi3ELi4ELi3EEENS4_18smem_ptr_flag_bitsILi16EEENSS_INS5_IJNSA_ILi8EEENSA_ILi64EEEEEENS5_IJS17_SC_EEEEEEEvNS4_8identityES10_S1B_vS1C_EENS_8epilogue10collective18CollectiveEpilogueINS1E_23Sm100TmaWarpSpecializedILi4ELi2ELi64ELb1ELb0EEEJNS5_IJSG_SF_SG_EEENS5_IJNSS_ISG_SC_EENSS_IS17_SC_EEEEESI_SJ_SI_SJ_NS1E_6fusion15FusionCallbacksIS1I_NS1N_17LinearCombinationISI_fSI_fLNS_15FloatRoundStyleE2EEES1J_S1M_JEEENS4_5SM1004TMEM4LOAD26SM100_TMEM_LOAD_32dp32b64xENS4_13SM90_TMA_LOADES1B_NS4_39AutoVectorizingCopyWithAssumedAlignmentILi128EEENS4_14SM90_TMA_STOREES1B_S1Z_S1Z_EEEvvEEEEvNT_6ParamsE,"",@"SHT_CUDA_INFO"
	.sectionflags	@""
	.align	4


	//----- nvinfo : EIATTR_CUDA_API_VERSION
	.align		4
        /*0000*/ 	.byte	0x04, 0x37
        /*0002*/ 	.short	(.L_31 - .L_30)
.L_30:
        /*0004*/ 	.word	0x00000082


	//----- nvinfo : EIATTR_KPARAM_INFO
	.align		4
.L_31:
        /*0008*/ 	.byte	0x04, 0x17
        /*000a*/ 	.short	(.L_33 - .L_32)
.L_32:
        /*000c*/ 	.word	0x00000000
        /*0010*/ 	.short	0x0000
        /*0012*/ 	.short	0x0000
        /*0014*/ 	.byte	0x00, 0xf0, 0x01, 0x20


	//----- nvinfo : EIATTR_AT_ENTRY_FRAGMENTS
	.align		4
.L_33:
        /*0018*/ 	.byte	0x04, 0x4f
        /*001a*/ 	.short	(.L_35 - .L_34)


	//   ....[0]....
.L_34:
        /*001c*/ 	.word	0x00000007


	//----- nvinfo : EIATTR_RESERVED_SMEM_USED
	.align		4
.L_35:
        /*0020*/ 	.byte	0x01, 0x41
	.zero		2


	//----- nvinfo : EIATTR_SPARSE_MMA_MASK
	.align		4
        /*0024*/ 	.byte	0x03, 0x50
        /*0026*/ 	.short	0x0000


	//----- nvinfo : EIATTR_TCGEN05_2CTA_USED
	.align		4
        /*0028*/ 	.byte	0x01, 0x52
	.zero		2


	//----- nvinfo : EIATTR_MAXREG_COUNT
	.align		4
        /*002c*/ 	.byte	0x03, 0x1b
        /*002e*/ 	.short	0x00ff


	//----- nvinfo : EIATTR_NUM_BARRIERS
	.align		4
        /*0030*/ 	.byte	0x02, 0x4c
        /*0032*/ 	.byte	0x07
	.zero		1


	//----- nvinfo : EIATTR_EXTERNS
	.align		4
        /*0034*/ 	.byte	0x04, 0x0f
        /*0036*/ 	.short	(.L_37 - .L_36)


	//   ....[0]....
	.align		4
.L_36:
        /*0038*/ 	.word	index@(__assertfail)


	//----- nvinfo : EIATTR_MERCURY_ISA_VERSION
	.align		4
.L_37:
        /*003c*/ 	.byte	0x03, 0x5f
        /*003e*/ 	.short	0x0101


	//----- nvinfo : EIATTR_INT_WARP_WIDE_INSTR_OFFSETS
	.align		4
        /*0040*/ 	.byte	0x04, 0x31
        /*0042*/ 	.short	(.L_39 - .L_38)


	//   ....[0]....
.L_38:
        /*0044*/ 	.word	0x00000c90


	//   ....[1]....
        /*0048*/ 	.word	0x00000d30


	//   ....[2]....
        /*004c*/ 	.word	0x000021c0


	//   ....[3]....
        /*0050*/ 	.word	0x00004020


	//   ....[4]....
        /*0054*/ 	.word	0x00004040


	//   ....[5]....
        /*0058*/ 	.word	0x00004070


	//   ....[6]....
        /*005c*/ 	.word	0x000049b0


	//   ....[7]....
        /*0060*/ 	.word	0x00004a20


	//   ....[8]....
        /*0064*/ 	.word	0x00004b00


	//   ....[9]....
        /*0068*/ 	.word	0x00004b80


	//   ....[10]....
        /*006c*/ 	.word	0x00004c90


	//   ....[11]....
        /*0070*/ 	.word	0x00004d20


	//   ....[12]....
        /*0074*/ 	.word	0x00004f00


	//   ....[13]....
        /*0078*/ 	.word	0x00005060


	//----- nvinfo : EIATTR_COOP_GROUP_MASK_REGIDS
	.align		4
.L_39:
        /*007c*/ 	.byte	0x04, 0x29
        /*007e*/ 	.short	(.L_41 - .L_40)


	//   ....[0]....
.L_40:
        /*0080*/ 	.word	0xffffffff


	//   ....[1]....
        /*0084*/ 	.word	0xffffffff


	//   ....[2]....
        /*0088*/ 	.word	0xffffffff


	//   ....[3]....
        /*008c*/ 	.word	0xffffffff


	//   ....[4]....
        /*0090*/ 	.word	0xffffffff


	//   ....[5]....
        /*0094*/ 	.word	0xffffffff


	//   ....[6]....
        /*0098*/ 	.word	0xffffffff


	//   ....[7]....
        /*009c*/ 	.word	0xffffffff


	//   ....[8]....
        /*00a0*/ 	.word	0xffffffff


	//   ....[9]....
        /*00a4*/ 	.word	0xffffffff


	//   ....[10]....
        /*00a8*/ 	.word	0xffffffff


	//   ....[11]....
        /*00ac*/ 	.word	0xffffffff


	//   ....[12]....
        /*00b0*/ 	.word	0xffffffff


	//   ....[13]....
        /*00b4*/ 	.word	0xffffffff


	//----- nvinfo : EIATTR_COOP_GROUP_INSTR_OFFSETS
	.align		4
.L_41:
        /*00b8*/ 	.byte	0x04, 0x28
        /*00ba*/ 	.short	(.L_43 - .L_42)


	//   ....[0]....
.L_42:
        /*00bc*/ 	.word	0x000000c0


	//   ....[1]....
        /*00c0*/ 	.word	0x00000500


	//   ....[2]....
        /*00c4*/ 	.word	0x00000640


	//   ....[3]....
        /*00c8*/ 	.word	0x000007d0


	//   ....[4]....
        /*00cc*/ 	.word	0x000008c0


	//   ....[5]....
        /*00d0*/ 	.word	0x00000a20


	//   ....[6]....
        /*00d4*/ 	.word	0x00000b70


	//   ....[7]....
        /*00d8*/ 	.word	0x00000db0


	//   ....[8]....
        /*00dc*/ 	.word	0x000020a0


	//   ....[9]....
        /*00e0*/ 	.word	0x00002d60


	//   ....[10]....
        /*00e4*/ 	.word	0x00003230


	//   ....[11]....
        /*00e8*/ 	.word	0x00003260


	//   ....[12]....
        /*00ec*/ 	.word	0x00003f20


	//   ....[13]....
        /*00f0*/ 	.word	0x00004130


	//----- nvinfo : EIATTR_VRC_CTA_INIT_COUNT
	.align		4
.L_43:
        /*00f4*/ 	.byte	0x02, 0x4a
        /*00f6*/ 	.byte	0x80
	.zero		1


	//----- nvinfo : EIATTR_SYSCALL_OFFSETS
	.align		4
        /*00f8*/ 	.byte	0x04, 0x46
        /*00fa*/ 	.short	(.L_45 - .L_44)


	//   ....[0]....
.L_44:
        /*00fc*/ 	.word	0x00005b10


	//   ....[1]....
        /*0100*/ 	.word	0x00005c00


	//   ....[2]....
        /*0104*/ 	.word	0x00006570


	//   ....[3]....
        /*0108*/ 	.word	0x00007a30


	//   ....[4]....
        /*010c*/ 	.word	0x00008e50


	//   ....[5]....
        /*0110*/ 	.word	0x0000a260


	//----- nvinfo : EIATTR_MBARRIER_INSTR_OFFSETS
	.align		4
.L_45:
        /*0114*/ 	.byte	0x04, 0x39
        /*0116*/ 	.short	(.L_47 - .L_46)


	//   ....[0]....
.L_46:
        /*0118*/ 	.word	0x000005f0
        /*011c*/ 	.word	0x000000ff
        /*0120*/ 	.word	0x00000000
        /*0124*/ 	.short	0x0100
        /*0126*/ 	.byte	0x08
	.zero		1


	//   ....[1]....
        /*0128*/ 	.word	0x00000600
        /*012c*/ 	.word	0x000000ff
        /*0130*/ 	.word	0x00000010
        /*0134*/ 	.short	0x0100
        /*0136*/ 	.byte	0x08
	.zero		1


	//   ....[2]....
        /*0138*/ 	.word	0x00000610
        /*013c*/ 	.word	0x000000ff
        /*0140*/ 	.word	0x00000008
        /*0144*/ 	.short	0x0100
        /*0146*/ 	.byte	0x08
	.zero		1


	//   ....[3]....
        /*0148*/ 	.word	0x00000620
        /*014c*/ 	.word	0x000000ff
        /*0150*/ 	.word	0x00000018
        /*0154*/ 	.short	0x0100
        /*0156*/ 	.byte	0x08
	.zero		1


	//   ....[4]....
        /*0158*/ 	.word	0x00000740
        /*015c*/ 	.word	0x000000ff
        /*0160*/ 	.word	0x00000020
        /*0164*/ 	.short	0x0100
        /*0166*/ 	.byte	0x09
	.zero		1


	//   ....[5]....
        /*0168*/ 	.word	0x00000750
        /*016c*/ 	.word	0x000000ff
        /*0170*/ 	.word	0x00000040
        /*0174*/ 	.short	0x0100
        /*0176*/ 	.byte	0x09
	.zero		1


	//   ....[6]....
        /*0178*/ 	.word	0x00000760
        /*017c*/ 	.word	0x000000ff
        /*0180*/ 	.word	0x00000028
        /*0184*/ 	.short	0x0100
        /*0186*/ 	.byte	0x09
	.zero		1


	//   ....[7]....
        /*0188*/ 	.word	0x00000770
        /*018c*/ 	.word	0x000000ff
        /*0190*/ 	.word	0x00000048
        /*0194*/ 	.short	0x0100
        /*0196*/ 	.byte	0x09
	.zero		1


	//   ....[8]....
        /*0198*/ 	.word	0x00000780
        /*019c*/ 	.word	0x000000ff
        /*01a0*/ 	.word	0x00000030
        /*01a4*/ 	.short	0x0100
        /*01a6*/ 	.byte	0x09
	.zero		1


	//   ....[9]....
        /*01a8*/ 	.word	0x00000790
        /*01ac*/ 	.word	0x000000ff
        /*01b0*/ 	.word	0x00000050
        /*01b4*/ 	.short	0x0100
        /*01b6*/ 	.byte	0x09
	.zero		1


	//   ....[10]....
        /*01b8*/ 	.word	0x000007a0
        /*01bc*/ 	.word	0x000000ff
        /*01c0*/ 	.word	0x00000038
        /*01c4*/ 	.short	0x0100
        /*01c6*/ 	.byte	0x09
	.zero		1


	//   ....[11]....
        /*01c8*/ 	.word	0x000007b0
        /*01cc*/ 	.word	0x000000ff
        /*01d0*/ 	.word	0x00000058
        /*01d4*/ 	.short	0x0100
        /*01d6*/ 	.byte	0x09
	.zero		1


	//   ....[12]....
        /*01d8*/ 	.word	0x00000890
        /*01dc*/ 	.word	0x000000ff
        /*01e0*/ 	.word	0x00000060
        /*01e4*/ 	.short	0x0100
        /*01e6*/ 	.byte	0x08
	.zero		1


	//   ....[13]....
        /*01e8*/ 	.word	0x000008a0
        /*01ec*/ 	.word	0x000000ff
        /*01f0*/ 	.word	0x00000068
        /*01f4*/ 	.short	0x0100
        /*01f6*/ 	.byte	0x08
	.zero		1


	//   ....[14]....
        /*01f8*/ 	.word	0x000009d0
        /*01fc*/ 	.word	0x000000ff
        /*0200*/ 	.word	0x00000070
        /*0204*/ 	.short	0x0100
        /*0206*/ 	.byte	0x08
	.zero		1


	//   ....[15]....
        /*0208*/ 	.word	0x000009e0
        /*020c*/ 	.word	0x000000ff
        /*0210*/ 	.word	0x00000080
        /*0214*/ 	.short	0x0100
        /*0216*/ 	.byte	0x08
	.zero		1


	//   ....[16]....
        /*0218*/ 	.word	0x000009f0
        /*021c*/ 	.word	0x000000ff
        /*0220*/ 	.word	0x00000078
        /*0224*/ 	.short	0x0100
        /*0226*/ 	.byte	0x08
	.zero		1


	//   ....[17]....
        /*0228*/ 	.word	0x00000a00
        /*022c*/ 	.word	0x000000ff
        /*0230*/ 	.word	0x00000088
        /*0234*/ 	.short	0x0100
        /*0236*/ 	.byte	0x08
	.zero		1


	//   ....[18]....
        /*0238*/ 	.word	0x00000b20
        /*023c*/ 	.word	0x000000ff
        /*0240*/ 	.word	0x00000090
        /*0244*/ 	.short	0x0100
        /*0246*/ 	.byte	0x09
	.zero		1


	//   ....[19]....
        /*0248*/ 	.word	0x00000b30
        /*024c*/ 	.word	0x000000ff
        /*0250*/ 	.word	0x000000a0
        /*0254*/ 	.short	0x0100
        /*0256*/ 	.byte	0x09
	.zero		1


	//   ....[20]....
        /*0258*/ 	.word	0x00000b40
        /*025c*/ 	.word	0x000000ff
        /*0260*/ 	.word	0x00000098
        /*0264*/ 	.short	0x0100
        /*0266*/ 	.byte	0x09
	.zero		1


	//   ....[21]....
        /*0268*/ 	.word	0x00000b50
        /*026c*/ 	.word	0x000000ff
        /*0270*/ 	.word	0x000000a8
        /*0274*/ 	.short	0x0100
        /*0276*/ 	.byte	0x09
	.zero		1


	//   ....[22]....
        /*0278*/ 	.word	0x00000c40
        /*027c*/ 	.word	0x000000ff
        /*0280*/ 	.word	0x000000b0
        /*0284*/ 	.short	0x0100
        /*0286*/ 	.byte	0x08
	.zero		1


	//   ....[23]....
        /*0288*/ 	.word	0x00000c50
        /*028c*/ 	.word	0x000000ff
        /*0290*/ 	.word	0x000000c0
        /*0294*/ 	.short	0x0100
        /*0296*/ 	.byte	0x08
	.zero		1


	//   ....[24]....
        /*0298*/ 	.word	0x00000c60
        /*029c*/ 	.word	0x000000ff
        /*02a0*/ 	.word	0x000000b8
        /*02a4*/ 	.short	0x0100
        /*02a6*/ 	.byte	0x08
	.zero		1


	//   ....[25]....
        /*02a8*/ 	.word	0x00000c70
        /*02ac*/ 	.word	0x000000ff
        /*02b0*/ 	.word	0x000000c8
        /*02b4*/ 	.short	0x0100
        /*02b6*/ 	.byte	0x08
	.zero		1


	//   ....[26]....
        /*02b8*/ 	.word	0x00000d60
        /*02bc*/ 	.word	0x000000ff
        /*02c0*/ 	.word	0x000000d0
        /*02c4*/ 	.short	0x0100
        /*02c6*/ 	.byte	0x06
	.zero		1


	//   ....[27]....
        /*02c8*/ 	.word	0x00001770
        /*02cc*/ 	.word	0x00000003
        /*02d0*/ 	.word	0x000000c0
        /*02d4*/ 	.short	0x010a
        /*02d6*/ 	.byte	0xff
	.zero		1


	//   ....[28]....
        /*02d8*/ 	.word	0x000017a0
        /*02dc*/ 	.word	0x00000003
        /*02e0*/ 	.word	0x000000b0
        /*02e4*/ 	.short	0x0101
        /*02e6*/ 	.byte	0xff
	.zero		1


	//   ....[29]....
        /*02e8*/ 	.word	0x000018a0
        /*02ec*/ 	.word	0x000000ff
        /*02f0*/ 	.word	0x00000010
        /*02f4*/ 	.short	0x010a
        /*02f6*/ 	.byte	0x08
	.zero		1


	//   ....[30]....
        /*02f8*/ 	.word	0x00001960
        /*02fc*/ 	.word	0x000000ff
        /*0300*/ 	.word	0x00000010
        /*0304*/ 	.short	0x010a
        /*0306*/ 	.byte	0x21
	.zero		1


	//   ....[31]....
        /*0308*/ 	.word	0x00001b10
        /*030c*/ 	.word	0x000000ff
        /*0310*/ 	.word	0x00000010
        /*0314*/ 	.short	0x010a
        /*0316*/ 	.byte	0x08
	.zero		1


	//   ....[32]....
        /*0318*/ 	.word	0x00001cc0
        /*031c*/ 	.word	0x000000ff
        /*0320*/ 	.word	0x00000068
        /*0324*/ 	.short	0x0101
        /*0326*/ 	.byte	0x04
	.zero		1


	//   ....[33]....
        /*0328*/ 	.word	0x00001ce0
        /*032c*/ 	.word	0x000000ff
        /*0330*/ 	.word	0x00000010
        /*0334*/ 	.short	0x010a
        /*0336*/ 	.byte	0x08
	.zero		1


	//   ....[34]....
        /*0338*/ 	.word	0x00001d60
        /*033c*/ 	.word	0x000000ff
        /*0340*/ 	.word	0x00000010
        /*0344*/ 	.short	0x010a
        /*0346*/ 	.byte	0x21
	.zero		1


	//   ....[35]....
        /*0348*/ 	.word	0x00001ef0
        /*034c*/ 	.word	0x000000ff
        /*0350*/ 	.word	0x00000010
        /*0354*/ 	.short	0x010a
        /*0356*/ 	.byte	0x08
	.zero		1


	//   ....[36]....
        /*0358*/ 	.word	0x000020d0
        /*035c*/ 	.word	0x00000002
        /*0360*/ 	.word	0x00000070
        /*0364*/ 	.short	0x010a
        /*0366*/ 	.byte	0xff
	.zero		1


	//   ....[37]....
        /*0368*/ 	.word	0x00002190
        /*036c*/ 	.word	0x00000002
        /*0370*/ 	.word	0x00000000
        /*0374*/ 	.short	0x0101
        /*0376*/ 	.byte	0xff
	.zero		1


	//   ....[38]....
        /*0378*/ 	.word	0x000026f0
        /*037c*/ 	.word	0x000000ff
        /*0380*/ 	.word	0x00000000
        /*0384*/ 	.short	0x010a
        /*0386*/ 	.byte	0x04
	.zero		1


	//   ....[39]....
        /*0388*/ 	.word	0x00002790
        /*038c*/ 	.word	0x00000000
        /*0390*/ 	.word	0x00000000
        /*0394*/ 	.short	0x010a
        /*0396*/ 	.byte	0xff
	.zero		1


	//   ....[40]....
        /*0398*/ 	.word	0x000028c0
        /*039c*/ 	.word	0x00000000
        /*03a0*/ 	.word	0x000000b0
        /*03a4*/ 	.short	0x010a
        /*03a6*/ 	.byte	0xff
	.zero		1


	//   ....[41]....
        /*03a8*/ 	.word	0x00002930
        /*03ac*/ 	.word	0x00000004
        /*03b0*/ 	.word	0x00000000
        /*03b4*/ 	.short	0x0101
        /*03b6*/ 	.byte	0xff
	.zero		1


	//   ....[42]....
        /*03b8*/ 	.word	0x00002950
        /*03bc*/ 	.word	0x000000ff
        /*03c0*/ 	.word	0x00000080
        /*03c4*/ 	.short	0x010a
        /*03c6*/ 	.byte	0x05
	.zero		1


	//   ....[43]....
        /*03c8*/ 	.word	0x00002a70
        /*03cc*/ 	.word	0x00000000
        /*03d0*/ 	.word	0x00000070
        /*03d4*/ 	.short	0x010a
        /*03d6*/ 	.byte	0xff
	.zero		1


	//   ....[44]....
        /*03d8*/ 	.word	0x00002b70
        /*03dc*/ 	.word	0x00000000
        /*03e0*/ 	.word	0x00000000
        /*03e4*/ 	.short	0x0101
        /*03e6*/ 	.byte	0xff
	.zero		1


	//   ....[45]....
        /*03e8*/ 	.word	0x00002c00
        /*03ec*/ 	.word	0x000000ff
        /*03f0*/ 	.word	0x00000080
        /*03f4*/ 	.short	0x0106
        /*03f6*/ 	.byte	0x05
	.zero		1


	//   ....[46]....
        /*03f8*/ 	.word	0x00002c20
        /*03fc*/ 	.word	0x000000ff
        /*0400*/ 	.word	0x00000080
        /*0404*/ 	.short	0x010a
        /*0406*/ 	.byte	0x05
	.zero		1


	//   ....[47]....
        /*0408*/ 	.word	0x00002cb0
        /*040c*/ 	.word	0x000000ff
        /*0410*/ 	.word	0x00000080
        /*0414*/ 	.short	0x0106
        /*0416*/ 	.byte	0x04
	.zero		1


	//   ....[48]....
        /*0418*/ 	.word	0x00002cf0
        /*041c*/ 	.word	0x00000000
        /*0420*/ 	.word	0x00000080
        /*0424*/ 	.short	0x010a
        /*0426*/ 	.byte	0xff
	.zero		1


	//   ....[49]....
        /*0428*/ 	.word	0x00002f30
        /*042c*/ 	.word	0x000000ff
        /*0430*/ 	.word	0x00000008
        /*0434*/ 	.short	0x010a
        /*0436*/ 	.byte	0x06
	.zero		1


	//   ....[50]....
        /*0438*/ 	.word	0x00002f50
        /*043c*/ 	.word	0x000000ff
        /*0440*/ 	.word	0x00000008
        /*0444*/ 	.short	0x010a
        /*0446*/ 	.byte	0x06
	.zero		1


	//   ....[51]....
        /*0448*/ 	.word	0x000030e0
        /*044c*/ 	.word	0x000000ff
        /*0450*/ 	.word	0x00000008
        /*0454*/ 	.short	0x010a
        /*0456*/ 	.byte	0x06
	.zero		1


	//   ....[52]....
        /*0458*/ 	.word	0x00003100
        /*045c*/ 	.word	0x000000ff
        /*0460*/ 	.word	0x00000008
        /*0464*/ 	.short	0x010a
        /*0466*/ 	.byte	0x06
	.zero		1


	//   ....[53]....
        /*0468*/ 	.word	0x000031c0
        /*046c*/ 	.word	0x000000ff
        /*0470*/ 	.word	0x00000000
        /*0474*/ 	.short	0x0101
        /*0476*/ 	.byte	0x07
	.zero		1


	//   ....[54]....
        /*0478*/ 	.word	0x00003580
        /*047c*/ 	.word	0x00000000
        /*0480*/ 	.word	0x00000070
        /*0484*/ 	.short	0x010a
        /*0486*/ 	.byte	0xff
	.zero		1


	//   ....[55]....
        /*0488*/ 	.word	0x00003640
        /*048c*/ 	.word	0x00000000
        /*0490*/ 	.word	0x00000000
        /*0494*/ 	.short	0x0101
        /*0496*/ 	.byte	0xff
	.zero		1


	//   ....[56]....
        /*0498*/ 	.word	0x000036f0
        /*049c*/ 	.word	0x000000ff
        /*04a0*/ 	.word	0x00000000
        /*04a4*/ 	.short	0x010a
        /*04a6*/ 	.byte	0x09
	.zero		1


	//   ....[57]....
        /*04a8*/ 	.word	0x00003710
        /*04ac*/ 	.word	0x000000ff
        /*04b0*/ 	.word	0x000000a0
        /*04b4*/ 	.short	0x010a
        /*04b6*/ 	.byte	0x08
	.zero		1


	//   ....[58]....
        /*04b8*/ 	.word	0x000037c0
        /*04bc*/ 	.word	0x000000ff
        /*04c0*/ 	.word	0x00000000
        /*04c4*/ 	.short	0x010a
        /*04c6*/ 	.byte	0x0e
	.zero		1


	//   ....[59]....
        /*04c8*/ 	.word	0x000038f0
        /*04cc*/ 	.word	0x000000ff
        /*04d0*/ 	.word	0x00000000
        /*04d4*/ 	.short	0x010a
        /*04d6*/ 	.byte	0x26
	.zero		1


	//   ....[60]....
        /*04d8*/ 	.word	0x00003d30
        /*04dc*/ 	.word	0x000000ff
        /*04e0*/ 	.word	0x00000000
        /*04e4*/ 	.short	0x010a
        /*04e6*/ 	.byte	0x05
	.zero		1


	//   ....[61]....
        /*04e8*/ 	.word	0x00003dd0
        /*04ec*/ 	.word	0x00000000
        /*04f0*/ 	.word	0x00000000
        /*04f4*/ 	.short	0x010a
        /*04f6*/ 	.byte	0xff
	.zero		1


	//   ....[62]....
        /*04f8*/ 	.word	0x00003e10
        /*04fc*/ 	.word	0x00000000
        /*0500*/ 	.word	0x00000000
        /*0504*/ 	.short	0x010a
        /*0506*/ 	.byte	0xff
	.zero		1


	//   ....[63]....
        /*0508*/ 	.word	0x00003e80
        /*050c*/ 	.word	0x000000ff
        /*0510*/ 	.word	0x00000000
        /*0514*/ 	.short	0x0101
        /*0516*/ 	.byte	0x05
	.zero		1


	//   ....[64]....
        /*0518*/ 	.word	0x00003ec0
        /*051c*/ 	.word	0x000000ff
        /*0520*/ 	.word	0x000000d0
        /*0524*/ 	.short	0x010a
        /*0526*/ 	.byte	0x07
	.zero		1


	//   ....[65]....
        /*0528*/ 	.word	0x00003f10
        /*052c*/ 	.word	0x000000ff
        /*0530*/ 	.word	0x00000000
        /*0534*/ 	.short	0x0101
        /*0536*/ 	.byte	0x05
	.zero		1


	//   ....[66]....
        /*0538*/ 	.word	0x00004360
        /*053c*/ 	.word	0x00000000
        /*0540*/ 	.word	0x00000070
        /*0544*/ 	.short	0x010a
        /*0546*/ 	.byte	0xff
	.zero		1


	//   ....[67]....
        /*0548*/ 	.word	0x00004420
        /*054c*/ 	.word	0x00000000
        /*0550*/ 	.word	0x00000000
        /*0554*/ 	.short	0x0101
        /*0556*/ 	.byte	0xff
	.zero		1


	//   ....[68]....
        /*0558*/ 	.word	0x00004740
        /*055c*/ 	.word	0x000000ff
        /*0560*/ 	.word	0x00000068
        /*0564*/ 	.short	0x010a
        /*0566*/ 	.byte	0x06
	.zero		1


	//   ....[69]....
        /*0568*/ 	.word	0x00004930
        /*056c*/ 	.word	0x000000ff
        /*0570*/ 	.word	0x00000040
        /*0574*/ 	.short	0x010a
        /*0576*/ 	.byte	0x06
	.zero		1


	//   ....[70]....
        /*0578*/ 	.word	0x00004aa0
        /*057c*/ 	.word	0x000000ff
        /*0580*/ 	.word	0x00000020
        /*0584*/ 	.short	0x010b
        /*0586*/ 	.byte	0x06
	.zero		1


	//   ....[71]....
        /*0588*/ 	.word	0x00004ab0
        /*058c*/ 	.word	0x000000ff
        /*0590*/ 	.word	0x00000000
        /*0594*/ 	.short	0x0101
        /*0596*/ 	.byte	0x08
	.zero		1


	//   ....[72]....
        /*0598*/ 	.word	0x00004ad0
        /*059c*/ 	.word	0x000000ff
        /*05a0*/ 	.word	0x00000048
        /*05a4*/ 	.short	0x010a
        /*05a6*/ 	.byte	0x06
	.zero		1


	//   ....[73]....
        /*05a8*/ 	.word	0x00004c30
        /*05ac*/ 	.word	0x000000ff
        /*05b0*/ 	.word	0x00000028
        /*05b4*/ 	.short	0x010b
        /*05b6*/ 	.byte	0x06
	.zero		1


	//   ....[74]....
        /*05b8*/ 	.word	0x00004c40
        /*05bc*/ 	.word	0x000000ff
        /*05c0*/ 	.word	0x00000000
        /*05c4*/ 	.short	0x0101
        /*05c6*/ 	.byte	0x08
	.zero		1


	//   ....[75]....
        /*05c8*/ 	.word	0x00004c50
        /*05cc*/ 	.word	0x000000ff
        /*05d0*/ 	.word	0x00000050
        /*05d4*/ 	.short	0x010a
        /*05d6*/ 	.byte	0x06
	.zero		1


	//   ....[76]....
        /*05d8*/ 	.word	0x00004df0
        /*05dc*/ 	.word	0x000000ff
        /*05e0*/ 	.word	0x00000030
        /*05e4*/ 	.short	0x010b
        /*05e6*/ 	.byte	0x06
	.zero		1


	//   ....[77]....
        /*05e8*/ 	.word	0x00004e60
        /*05ec*/ 	.word	0x000000ff
        /*05f0*/ 	.word	0x00000000
        /*05f4*/ 	.short	0x0101
        /*05f6*/ 	.byte	0x08
	.zero		1


	//   ....[78]....
        /*05f8*/ 	.word	0x00004e90
        /*05fc*/ 	.word	0x000000ff
        /*0600*/ 	.word	0x00000058
        /*0604*/ 	.short	0x010a
        /*0606*/ 	.byte	0x06
	.zero		1


	//   ....[79]....
        /*0608*/ 	.word	0x000050a0
        /*060c*/ 	.word	0x000000ff
        /*0610*/ 	.word	0x00000038
        /*0614*/ 	.short	0x010b
        /*0616*/ 	.byte	0x06
	.zero		1


	//   ....[80]....
        /*0618*/ 	.word	0x000050c0
        /*061c*/ 	.word	0x000000ff
        /*0620*/ 	.word	0x00000000
        /*0624*/ 	.short	0x0101
        /*0626*/ 	.byte	0x0d
	.zero		1


	//   ....[81]....
        /*0628*/ 	.word	0x000050f0
        /*062c*/ 	.word	0x000000ff
        /*0630*/ 	.word	0x00000040
        /*0634*/ 	.short	0x010a
        /*0636*/ 	.byte	0x06
	.zero		1


	//   ....[82]....
        /*0638*/ 	.word	0x00005110
        /*063c*/ 	.word	0x000000ff
        /*0640*/ 	.word	0x00000048
        /*0644*/ 	.short	0x010a
        /*0646*/ 	.byte	0x06
	.zero		1


	//   ....[83]....
        /*0648*/ 	.word	0x00005130
        /*064c*/ 	.word	0x000000ff
        /*0650*/ 	.word	0x00000050
        /*0654*/ 	.short	0x010a
        /*0656*/ 	.byte	0x06
	.zero		1


	//   ....[84]....
        /*0658*/ 	.word	0x00005170
        /*065c*/ 	.word	0x00000000
        /*0660*/ 	.word	0x00000058
        /*0664*/ 	.short	0x010a
        /*0666*/ 	.byte	0xff
	.zero		1


	//   ....[85]....
        /*0668*/ 	.word	0x000054d0
        /*066c*/ 	.word	0x00000000
        /*0670*/ 	.word	0x00000070
        /*0674*/ 	.short	0x010a
        /*0676*/ 	.byte	0xff
	.zero		1


	//   ....[86]....
        /*0678*/ 	.word	0x000055e0
        /*067c*/ 	.word	0x00000000
        /*0680*/ 	.word	0x00000000
        /*0684*/ 	.short	0x0101
        /*0686*/ 	.byte	0xff
	.zero		1


	//   ....[87]....
        /*0688*/ 	.word	0x00006090
        /*068c*/ 	.word	0x000000ff
        /*0690*/ 	.word	0x00000020
        /*0694*/ 	.short	0x010a
        /*0696*/ 	.byte	0x30
	.zero		1


	//   ....[88]....
        /*0698*/ 	.word	0x00006150
        /*069c*/ 	.word	0x000000b3
        /*06a0*/ 	.word	0x00000090
        /*06a4*/ 	.short	0x010a
        /*06a6*/ 	.byte	0xff
	.zero		1


	//   ....[89]....
        /*06a8*/ 	.word	0x00006280
        /*06ac*/ 	.word	0x000000ff
        /*06b0*/ 	.word	0x00000020
        /*06b4*/ 	.short	0x010a
        /*06b6*/ 	.byte	0x30
	.zero		1


	//   ....[90]....
        /*06b8*/ 	.word	0x00006450
        /*06bc*/ 	.word	0x000000b3
        /*06c0*/ 	.word	0x00000090
        /*06c4*/ 	.short	0x010a
        /*06c6*/ 	.byte	0xff
	.zero		1


	//   ....[91]....
        /*06c8*/ 	.word	0x000076d0
        /*06cc*/ 	.word	0x00000000
        /*06d0*/ 	.word	0x00000000
        /*06d4*/ 	.short	0x0101
        /*06d6*/ 	.byte	0xff
	.zero		1


	//   ....[92]....
        /*06d8*/ 	.word	0x000076e0
        /*06dc*/ 	.word	0x00000003
        /*06e0*/ 	.word	0x00000020
        /*06e4*/ 	.short	0x010a
        /*06e6*/ 	.byte	0xff
	.zero		1


	//   ....[93]....
        /*06e8*/ 	.word	0x000077c0
        /*06ec*/ 	.word	0x00000003
        /*06f0*/ 	.word	0x00000020
        /*06f4*/ 	.short	0x010a
        /*06f6*/ 	.byte	0xff
	.zero		1


	//   ....[94]....
        /*06f8*/ 	.word	0x00008af0
        /*06fc*/ 	.word	0x00000055
        /*0700*/ 	.word	0x00000000
        /*0704*/ 	.short	0x0101
        /*0706*/ 	.byte	0xff
	.zero		1


	//   ....[95]....
        /*0708*/ 	.word	0x00008b10
        /*070c*/ 	.word	0x00000000
        /*0710*/ 	.word	0x00000020
        /*0714*/ 	.short	0x010a
        /*0716*/ 	.byte	0xff
	.zero		1


	//   ....[96]....
        /*0718*/ 	.word	0x00008be0
        /*071c*/ 	.word	0x00000000
        /*0720*/ 	.word	0x00000020
        /*0724*/ 	.short	0x010a
        /*0726*/ 	.byte	0xff
	.zero		1


	//   ....[97]....
        /*0728*/ 	.word	0x00009f10
        /*072c*/ 	.word	0x00000054
        /*0730*/ 	.word	0x00000000
        /*0734*/ 	.short	0x0101
        /*0736*/ 	.byte	0xff
	.zero		1


	//   ....[98]....
        /*0738*/ 	.word	0x00009f30
        /*073c*/ 	.word	0x00000003
        /*0740*/ 	.word	0x00000020
        /*0744*/ 	.short	0x010a
        /*0746*/ 	.byte	0xff
	.zero		1


	//   ....[99]....
        /*0748*/ 	.word	0x0000a000
        /*074c*/ 	.word	0x00000003
        /*0750*/ 	.word	0x00000020
        /*0754*/ 	.short	0x010a
        /*0756*/ 	.byte	0xff
	.zero		1


	//   ....[100]....
        /*0758*/ 	.word	0x0000a350
        /*075c*/ 	.word	0x000000b3
        /*0760*/ 	.word	0x00000000
        /*0764*/ 	.short	0x0101
        /*0766*/ 	.byte	0xff
	.zero		1


	//   ....[101]....
        /*0768*/ 	.word	0x0000b370
        /*076c*/ 	.word	0x00000000
        /*0770*/ 	.word	0x00000000
        /*0774*/ 	.short	0x0101
        /*0776*/ 	.byte	0xff
	.zero		1


	//   ....[102]....
        /*0778*/ 	.word	0x0000b5e0
        /*077c*/ 	.word	0x000000ff
        /*0780*/ 	.word	0x00000000
        /*0784*/ 	.short	0x0101
        /*0786*/ 	.byte	0x04
	.zero		1


	//   ....[103]....
        /*0788*/ 	.word	0x0000b600
        /*078c*/ 	.word	0x00000003
        /*0790*/ 	.word	0x000000c0
        /*0794*/ 	.short	0x010a
        /*0796*/ 	.byte	0xff
	.zero		1


	//   ....[104]....
        /*0798*/ 	.word	0x0000b660
        /*079c*/ 	.word	0x00000002
        /*07a0*/ 	.word	0x00000010
        /*07a4*/ 	.short	0x010a
        /*07a6*/ 	.byte	0xff
	.zero		1


	//   ....[105]....
        /*07a8*/ 	.word	0x0000b6c0
        /*07ac*/ 	.word	0x00000002
        /*07b0*/ 	.word	0x00000010
        /*07b4*/ 	.short	0x010a
        /*07b6*/ 	.byte	0xff
	.zero		1


	//   ....[106]....
        /*07b8*/ 	.word	0x0000b710
        /*07bc*/ 	.word	0x00000002
        /*07c0*/ 	.word	0x00000070
        /*07c4*/ 	.short	0x010a
        /*07c6*/ 	.byte	0xff
	.zero		1


	//   ....[107]....
        /*07c8*/ 	.word	0x0000b770
        /*07cc*/ 	.word	0x00000000
        /*07d0*/ 	.word	0x00000000
        /*07d4*/ 	.short	0x010a
        /*07d6*/ 	.byte	0xff
	.zero		1


	//   ....[108]....
        /*07d8*/ 	.word	0x0000b7c0
        /*07dc*/ 	.word	0x00000000
        /*07e0*/ 	.word	0x000000b0
        /*07e4*/ 	.short	0x010a
        /*07e6*/ 	.byte	0xff
	.zero		1


	//   ....[109]....
        /*07e8*/ 	.word	0x0000b820
        /*07ec*/ 	.word	0x00000000
        /*07f0*/ 	.word	0x00000080
        /*07f4*/ 	.short	0x010a
        /*07f6*/ 	.byte	0xff
	.zero		1


	//   ....[110]....
        /*07f8*/ 	.word	0x0000b870
        /*07fc*/ 	.word	0x00000000
        /*0800*/ 	.word	0x00000070
        /*0804*/ 	.short	0x010a
        /*0806*/ 	.byte	0xff
	.zero		1


	//   ....[111]....
        /*0808*/ 	.word	0x0000b8d0
        /*080c*/ 	.word	0x00000000
        /*0810*/ 	.word	0x00000080
        /*0814*/ 	.short	0x010a
        /*0816*/ 	.byte	0xff
	.zero		1


	//   ....[112]....
        /*0818*/ 	.word	0x0000b930
        /*081c*/ 	.word	0x00000004
        /*0820*/ 	.word	0x00000008
        /*0824*/ 	.short	0x010a
        /*0826*/ 	.byte	0xff
	.zero		1


	//   ....[113]....
        /*0828*/ 	.word	0x0000ba10
        /*082c*/ 	.word	0x00000002
        /*0830*/ 	.word	0x00000008
        /*0834*/ 	.short	0x010a
        /*0836*/ 	.byte	0xff
	.zero		1


	//   ....[114]....
        /*0838*/ 	.word	0x0000ba60
        /*083c*/ 	.word	0x00000000
        /*0840*/ 	.word	0x00000070
        /*0844*/ 	.short	0x010a
        /*0846*/ 	.byte	0xff
	.zero		1


	//   ....[115]....
        /*0848*/ 	.word	0x0000bac0
        /*084c*/ 	.word	0x00000000
        /*0850*/ 	.word	0x000000a0
        /*0854*/ 	.short	0x010a
        /*0856*/ 	.byte	0xff
	.zero		1


	//   ....[116]....
        /*0858*/ 	.word	0x0000bb20
        /*085c*/ 	.word	0x00000000
        /*0860*/ 	.word	0x00000000
        /*0864*/ 	.short	0x010a
        /*0866*/ 	.byte	0xff
	.zero		1


	//   ....[117]....
        /*0868*/ 	.word	0x0000bb80
        /*086c*/ 	.word	0x00000000
        /*0870*/ 	.word	0x00000000
        /*0874*/ 	.short	0x010a
        /*0876*/ 	.byte	0xff
	.zero		1


	//   ....[118]....
        /*0878*/ 	.word	0x0000bbe0
        /*087c*/ 	.word	0x00000000
        /*0880*/ 	.word	0x000000d0
        /*0884*/ 	.short	0x010a
        /*0886*/ 	.byte	0xff
	.zero		1


	//   ....[119]....
        /*0888*/ 	.word	0x0000bc30
        /*088c*/ 	.word	0x00000000
        /*0890*/ 	.word	0x00000070
        /*0894*/ 	.short	0x010a
        /*0896*/ 	.byte	0xff
	.zero		1


	//   ....[120]....
        /*0898*/ 	.word	0x0000bc90
        /*089c*/ 	.word	0x00000000
        /*08a0*/ 	.word	0x00000068
        /*08a4*/ 	.short	0x010a
        /*08a6*/ 	.byte	0xff
	.zero		1


	//   ....[121]....
        /*08a8*/ 	.word	0x0000bcf0
        /*08ac*/ 	.word	0x00000003
        /*08b0*/ 	.word	0x00000040
        /*08b4*/ 	.short	0x010a
        /*08b6*/ 	.byte	0xff
	.zero		1


	//   ....[122]....
        /*08b8*/ 	.word	0x0000bd50
        /*08bc*/ 	.word	0x00000003
        /*08c0*/ 	.word	0x00000048
        /*08c4*/ 	.short	0x010a
        /*08c6*/ 	.byte	0xff
	.zero		1


	//   ....[123]....
        /*08c8*/ 	.word	0x0000bdb0
        /*08cc*/ 	.word	0x00000003
        /*08d0*/ 	.word	0x00000050
        /*08d4*/ 	.short	0x010a
        /*08d6*/ 	.byte	0xff
	.zero		1


	//   ....[124]....
        /*08d8*/ 	.word	0x0000be10
        /*08dc*/ 	.word	0x00000003
        /*08e0*/ 	.word	0x00000058
        /*08e4*/ 	.short	0x010a
        /*08e6*/ 	.byte	0xff
	.zero		1


	//   ....[125]....
        /*08e8*/ 	.word	0x0000be70
        /*08ec*/ 	.word	0x00000000
        /*08f0*/ 	.word	0x00000040
        /*08f4*/ 	.short	0x010a
        /*08f6*/ 	.byte	0xff
	.zero		1


	//   ....[126]....
        /*08f8*/ 	.word	0x0000bed0
        /*08fc*/ 	.word	0x00000000
        /*0900*/ 	.word	0x00000048
        /*0904*/ 	.short	0x010a
        /*0906*/ 	.byte	0xff
	.zero		1


	//   ....[127]....
        /*0908*/ 	.word	0x0000bf30
        /*090c*/ 	.word	0x00000000
        /*0910*/ 	.word	0x00000050
        /*0914*/ 	.short	0x010a
        /*0916*/ 	.byte	0xff
	.zero		1


	//   ....[128]....
        /*0918*/ 	.word	0x0000bf80
        /*091c*/ 	.word	0x00000000
        /*0920*/ 	.word	0x00000070
        /*0924*/ 	.short	0x010a
        /*0926*/ 	.byte	0xff
	.zero		1


	//   ....[129]....
        /*0928*/ 	.word	0x0000bfe0
        /*092c*/ 	.word	0x00000003
        /*0930*/ 	.word	0x00000020
        /*0934*/ 	.short	0x010a
        /*0936*/ 	.byte	0xff
	.zero		1


	//   ....[130]....
        /*0938*/ 	.word	0x0000c030
        /*093c*/ 	.word	0x000000b3
        /*0940*/ 	.word	0x00000090
        /*0944*/ 	.short	0x010a
        /*0946*/ 	.byte	0xff
	.zero		1


	//   ....[131]....
        /*0948*/ 	.word	0x0000c080
        /*094c*/ 	.word	0x00000003
        /*0950*/ 	.word	0x00000020
        /*0954*/ 	.short	0x010a
        /*0956*/ 	.byte	0xff
	.zero		1


	//   ....[132]....
        /*0958*/ 	.word	0x0000c0d0
        /*095c*/ 	.word	0x00000000
        /*0960*/ 	.word	0x00000020
        /*0964*/ 	.short	0x010a
        /*0966*/ 	.byte	0xff
	.zero		1


	//   ....[133]....
        /*0968*/ 	.word	0x0000c120
        /*096c*/ 	.word	0x00000003
        /*0970*/ 	.word	0x00000020
        /*0974*/ 	.short	0x010a
        /*0976*/ 	.byte	0xff
	.zero		1


	//----- nvinfo : EIATTR_NUM_MBARRIERS
	.align		4
.L_47:
        /*0978*/ 	.byte	0x03, 0x38
        /*097a*/ 	.short	0x001b


	//----- nvinfo : EIATTR_EXIT_INSTR_OFFSETS
	.align		4
        /*097c*/ 	.byte	0x04, 0x1c
        /*097e*/ 	.short	(.L_49 - .L_48)


	//   ....[0]....
.L_48:
        /*0980*/ 	.word	0x000027c0


	//   ....[1]....
        /*0984*/ 	.word	0x00002cc0


	//   ....[2]....
        /*0988*/ 	.word	0x00002d20


	//   ....[3]....
        /*098c*/ 	.word	0x00004140


	//   ....[4]....
        /*0990*/ 	.word	0x000051a0


	//   ....[5]....
        /*0994*/ 	.word	0x000051e0


	//   ....[6]....
        /*0998*/ 	.word	0x0000b4d0


	//   ....[7]....
        /*099c*/ 	.word	0x0000b550


	//   ....[8]....
        /*09a0*/ 	.word	0x0000b580


	//   ....[9]....
        /*09a4*/ 	.word	0x0000b5f0


	//----- nvinfo : EIATTR_MAX_THREADS
	.align		4
.L_49:
        /*09a8*/ 	.byte	0x04, 0x05
        /*09aa*/ 	.short	(.L_51 - .L_50)
.L_50:
        /*09ac*/ 	.word	0x00000100
        /*09b0*/ 	.word	0x00000001
        /*09b4*/ 	.word	0x00000001


	//----- nvinfo : EIATTR_CRS_STACK_SIZE
	.align		4
.L_51:
        /*09b8*/ 	.byte	0x04, 0x1e
        /*09ba*/ 	.short	(.L_53 - .L_52)
.L_52:
        /*09bc*/ 	.word	0x00000000


	//----- nvinfo : EIATTR_CBANK_PARAM_SIZE
	.align		4
.L_53:
        /*09c0*/ 	.byte	0x03, 0x19
        /*09c2*/ 	.short	0x0800


	//----- nvinfo : EIATTR_PARAM_CBANK
	.align		4
        /*09c4*/ 	.byte	0x04, 0x0a
        /*09c6*/ 	.short	(.L_55 - .L_54)
	.align		4
.L_54:
        /*09c8*/ 	.word	index@(.nv.constant0._ZN7cutlass13device_kernelINS_4gemm6kernel13GemmUniversalIN4cute5tupleIJiiiiEEENS1_10collective13CollectiveMmaINS1_35MainloopSm100TmaUmmaWarpSpecializedILi2ELi2ELi2ENS5_IJNS4_1CILi2EEENSA_ILi1EEESC_EEEEENS5_IJNSA_ILi256EEESF_NSA_ILi128EEEEEENS_6half_tENS5_IJlSC_lEEESI_SJ_NS4_8TiledMMAINS4_8MMA_AtomIJNS4_26SM100_MMA_F16BF16_2x1SM_SSISI_SI_fLi256ELi256ELNS4_4UMMA5MajorE0ELSO_0ELNSN_7ScaleInE0ELSP_0EEEEEENS4_6LayoutINS5_IJSC_SC_SC_EEENS5_IJNSA_ILi0EEESU_SU_EEEEENS5_IJNS4_10UnderscoreESX_SX_EEEEENS4_18SM100_TMA_2SM_LOADENS4_14ComposedLayoutINS4_7SwizzleILi3ELi4ELi3EEENS4_18smem_ptr_flag_bitsILi16EEENSS_INS5_IJNSA_ILi8EEENSA_ILi64EEEEEENS5_IJS17_SC_EEEEEEEvNS4_8identityES10_S1B_vS1C_EENS_8epilogue10collective18CollectiveEpilogueINS1E_23Sm100TmaWarpSpecializedILi4ELi2ELi64ELb1ELb0EEEJNS5_IJSG_SF_SG_EEENS5_IJNSS_ISG_SC_EENSS_IS17_SC_EEEEESI_SJ_SI_SJ_NS1E_6fusion15FusionCallbacksIS1I_NS1N_17LinearCombinationISI_fSI_fLNS_15FloatRoundStyleE2EEES1J_S1M_JEEENS4_5SM1004TMEM4LOAD26SM100_TMEM_LOAD_32dp32b64xENS4_13SM90_TMA_LOADES1B_NS4_39AutoVectorizingCopyWithAssumedAlignmentILi128EEENS4_14SM90_TMA_STOREES1B_S1Z_S1Z_EEEvvEEEEvNT_6ParamsE)
        /*09cc*/ 	.short	0x0380
        /*09ce*/ 	.short	0x0800


	//----- nvinfo : EIATTR_SW_WAR
	.align		4
.L_55:
        /*09d0*/ 	.byte	0x04, 0x36
        /*09d2*/ 	.short	(.L_57 - .L_56)
.L_56:
        /*09d4*/ 	.word	0x00000008
.L_57:


//--------------------- .nv.callgraph             --------------------------
	.section	.nv.callgraph,"",@"SHT_CUDA_CALLGRAPH"
	.align	4
	.sectionentsize	8
	.align		4
        /*0000*/ 	.word	0x00000000
	.align		4
        /*0004*/ 	.word	0xffffffff
	.align		4
        /*0008*/ 	.word	index@(_ZN7cutlass13device_kernelINS_4gemm6kernel13GemmUniversalIN4cute5tupleIJiiiiEEENS1_10collective13CollectiveMmaINS1_35MainloopSm100TmaUmmaWarpSpecializedILi2ELi2ELi2ENS5_IJNS4_1CILi2EEENSA_ILi1EEESC_EEEEENS5_IJNSA_ILi256EEESF_NSA_ILi128EEEEEENS_6half_tENS5_IJlSC_lEEESI_SJ_NS4_8TiledMMAINS4_8MMA_AtomIJNS4_26SM100_MMA_F16BF16_2x1SM_SSISI_SI_fLi256ELi256ELNS4_4UMMA5MajorE0ELSO_0ELNSN_7ScaleInE0ELSP_0EEEEEENS4_6LayoutINS5_IJSC_SC_SC_EEENS5_IJNSA_ILi0EEESU_SU_EEEEENS5_IJNS4_10UnderscoreESX_SX_EEEEENS4_18SM100_TMA_2SM_LOADENS4_14ComposedLayoutINS4_7SwizzleILi3ELi4ELi3EEENS4_18smem_ptr_flag_bitsILi16EEENSS_INS5_IJNSA_ILi8EEENSA_ILi64EEEEEENS5_IJS17_SC_EEEEEEEvNS4_8identityES10_S1B_vS1C_EENS_8epilogue10collective18CollectiveEpilogueINS1E_23Sm100TmaWarpSpecializedILi4ELi2ELi64ELb1ELb0EEEJNS5_IJSG_SF_SG_EEENS5_IJNSS_ISG_SC_EENSS_IS17_SC_EEEEESI_SJ_SI_SJ_NS1E_6fusion15FusionCallbacksIS1I_NS1N_17LinearCombinationISI_fSI_fLNS_15FloatRoundStyleE2EEES1J_S1M_JEEENS4_5SM1004TMEM4LOAD26SM100_TMEM_LOAD_32dp32b64xENS4_13SM90_TMA_LOADES1B_NS4_39AutoVectorizingCopyWithAssumedAlignmentILi128EEENS4_14SM90_TMA_STOREES1B_S1Z_S1Z_EEEvvEEEEvNT_6ParamsE)
	.align		4
        /*000c*/ 	.word	index@(__assertfail)
	.align		4
        /*0010*/ 	.word	0x00000000
	.align		4
        /*0014*/ 	.word	0xfffffffe
	.align		4
        /*0018*/ 	.word	0x00000000
	.align		4
        /*001c*/ 	.word	0xfffffffd
	.align		4
        /*0020*/ 	.word	0x00000000
	.align		4
        /*0024*/ 	.word	0xfffffffc


//--------------------- .nv.constant4             --------------------------
	.section	.nv.constant4,"a",@progbits
	.align	8
	.align		8
.nv.constant4:
        /*0000*/ 	.dword	__assertfail
	.align		8
        /*0008*/ 	.dword	__unnamed_1
	.align		8
        /*0010*/ 	.dword	__unnamed_2
	.align		8
        /*0018*/ 	.dword	_ZN39_INTERNAL_f2093cc6_4_k_cu_7ecbd829_47084cuda3std3__45__cpo5beginE
	.align		8
        /*0020*/ 	.dword	_ZN39_INTERNAL_f2093cc6_4_k_cu_7ecbd829_47084cuda3std3__45__cpo3endE
	.align		8
        /*0028*/ 	.dword	_ZN39_INTERNAL_f2093cc6_4_k_cu_7ecbd829_47084cuda3std3__45__cpo6cbeginE
	.align		8
        /*0030*/ 	.dword	_ZN39_INTERNAL_f2093cc6_4_k_cu_7ecbd829_47084cuda3std3__45__cpo4cendE
	.align		8
        /*0038*/ 	.dword	_ZN39_INTERNAL_f2093cc6_4_k_cu_7ecbd829_47084cuda3std3__441_GLOBAL__N__f2093cc6_4_k_cu_7ecbd829_47086ignoreE
	.align		8
        /*0040*/ 	.dword	_ZN39_INTERNAL_f2093cc6_4_k_cu_7ecbd829_47084cuda3std3__419piecewise_constructE
	.align		8
        /*0048*/ 	.dword	_ZN39_INTERNAL_f2093cc6_4_k_cu_7ecbd829_47084cuda3std3__48in_placeE
	.align		8
        /*0050*/ 	.dword	_ZN39_INTERNAL_f2093cc6_4_k_cu_7ecbd829_47084cuda3std6ranges3__45__cpo4swapE
	.align		8
        /*0058*/ 	.dword	_ZN39_INTERNAL_f2093cc6_4_k_cu_7ecbd829_47084cuda3std6ranges3__45__cpo9iter_moveE
	.align		8
        /*0060*/ 	.dword	_ZN39_INTERNAL_f2093cc6_4_k_cu_7ecbd829_47084cute7productE
	.align		8
        /*0068*/ 	.dword	_ZN39_INTERNAL_f2093cc6_4_k_cu_7ecbd829_47084cute1_E
	.align		8
        /*0070*/ 	.dword	$str$25
	.align		8
        /*0078*/ 	.dword	$str$26
	.align		8
        /*0080*/ 	.dword	$str$27
	.align		8
        /*0088*/ 	.dword	$str$28


//--------------------- .text._ZN7cutlass13device_kernelINS_4gemm6kernel13GemmUniversalIN4cute5tupleIJiiiiEEENS1_10collective13CollectiveMmaINS1_35MainloopSm100TmaUmmaWarpSpecializedILi2ELi2ELi2ENS5_IJNS4_1CILi2EEENSA_ILi1EEESC_EEEEENS5_IJNSA_ILi256EEESF_NSA_ILi128EEEEEENS_6half_tENS5_IJlSC_lEEESI_SJ_NS4_8TiledMMAINS4_8MMA_AtomIJNS4_26SM100_MMA_F16BF16_2x1SM_SSISI_SI_fLi256ELi256ELNS4_4UMMA5MajorE0ELSO_0ELNSN_7ScaleInE0ELSP_0EEEEEENS4_6LayoutINS5_IJSC_SC_SC_EEENS5_IJNSA_ILi0EEESU_SU_EEEEENS5_IJNS4_10UnderscoreESX_SX_EEEEENS4_18SM100_TMA_2SM_LOADENS4_14ComposedLayoutINS4_7SwizzleILi3ELi4ELi3EEENS4_18smem_ptr_flag_bitsILi16EEENSS_INS5_IJNSA_ILi8EEENSA_ILi64EEEEEENS5_IJS17_SC_EEEEEEEvNS4_8identityES10_S1B_vS1C_EENS_8epilogue10collective18CollectiveEpilogueINS1E_23Sm100TmaWarpSpecializedILi4ELi2ELi64ELb1ELb0EEEJNS5_IJSG_SF_SG_EEENS5_IJNSS_ISG_SC_EENSS_IS17_SC_EEEEESI_SJ_SI_SJ_NS1E_6fusion15FusionCallbacksIS1I_NS1N_17LinearCombinationISI_fSI_fLNS_15FloatRoundStyleE2EEES1J_S1M_JEEENS4_5SM1004TMEM4LOAD26SM100_TMEM_LOAD_32dp32b64xENS4_13SM90_TMA_LOADES1B_NS4_39AutoVectorizingCopyWithAssumedAlignmentILi128EEENS4_14SM90_TMA_STOREES1B_S1Z_S1Z_EEEvvEEEEvNT_6ParamsE --------------------------
	.section	.text._ZN7cutlass13device_kernelINS_4gemm6kernel13GemmUniversalIN4cute5tupleIJiiiiEEENS1_10collective13CollectiveMmaINS1_35MainloopSm100TmaUmmaWarpSpecializedILi2ELi2ELi2ENS5_IJNS4_1CILi2EEENSA_ILi1EEESC_EEEEENS5_IJNSA_ILi256EEESF_NSA_ILi128EEEEEENS_6half_tENS5_IJlSC_lEEESI_SJ_NS4_8TiledMMAINS4_8MMA_AtomIJNS4_26SM100_MMA_F16BF16_2x1SM_SSISI_SI_fLi256ELi256ELNS4_4UMMA5MajorE0ELSO_0ELNSN_7ScaleInE0ELSP_0EEEEEENS4_6LayoutINS5_IJSC_SC_SC_EEENS5_IJNSA_ILi0EEESU_SU_EEEEENS5_IJNS4_10UnderscoreESX_SX_EEEEENS4_18SM100_TMA_2SM_LOADENS4_14ComposedLayoutINS4_7SwizzleILi3ELi4ELi3EEENS4_18smem_ptr_flag_bitsILi16EEENSS_INS5_IJNSA_ILi8EEENSA_ILi64EEEEEENS5_IJS17_SC_EEEEEEEvNS4_8identityES10_S1B_vS1C_EENS_8epilogue10collective18CollectiveEpilogueINS1E_23Sm100TmaWarpSpecializedILi4ELi2ELi64ELb1ELb0EEEJNS5_IJSG_SF_SG_EEENS5_IJNSS_ISG_SC_EENSS_IS17_SC_EEEEESI_SJ_SI_SJ_NS1E_6fusion15FusionCallbacksIS1I_NS1N_17LinearCombinationISI_fSI_fLNS_15FloatRoundStyleE2EEES1J_S1M_JEEENS4_5SM1004TMEM4LOAD26SM100_TMEM_LOAD_32dp32b64xENS4_13SM90_TMA_LOADES1B_NS4_39AutoVectorizingCopyWithAssumedAlignmentILi128EEENS4_14SM90_TMA_STOREES1B_S1Z_S1Z_EEEvvEEEEvNT_6ParamsE,"ax",@progbits
	.align	128
.text._ZN7cutlass13device_kernelINS_4gemm6kernel13GemmUniversalIN4cute5tupleIJiiiiEEENS1_10collective13CollectiveMmaINS1_35MainloopSm100TmaUmmaWarpSpecializedILi2ELi2ELi2ENS5_IJNS4_1CILi2EEENSA_ILi1EEESC_EEEEENS5_IJNSA_ILi256EEESF_NSA_ILi128EEEEEENS_6half_tENS5_IJlSC_lEEESI_SJ_NS4_8TiledMMAINS4_8MMA_AtomIJNS4_26SM100_MMA_F16BF16_2x1SM_SSISI_SI_fLi256ELi256ELNS4_4UMMA5MajorE0ELSO_0ELNSN_7ScaleInE0ELSP_0EEEEEENS4_6LayoutINS5_IJSC_SC_SC_EEENS5_IJNSA_ILi0EEESU_SU_EEEEENS5_IJNS4_10UnderscoreESX_SX_EEEEENS4_18SM100_TMA_2SM_LOADENS4_14ComposedLayoutINS4_7SwizzleILi3ELi4ELi3EEENS4_18smem_ptr_flag_bitsILi16EEENSS_INS5_IJNSA_ILi8EEENSA_ILi64EEEEEENS5_IJS17_SC_EEEEEEEvNS4_8identityES10_S1B_vS1C_EENS_8epilogue10collective18CollectiveEpilogueINS1E_23Sm100TmaWarpSpecializedILi4ELi2ELi64ELb1ELb0EEEJNS5_IJSG_SF_SG_EEENS5_IJNSS_ISG_SC_EENSS_IS17_SC_EEEEESI_SJ_SI_SJ_NS1E_6fusion15FusionCallbacksIS1I_NS1N_17LinearCombinationISI_fSI_fLNS_15FloatRoundStyleE2EEES1J_S1M_JEEENS4_5SM1004TMEM4LOAD26SM100_TMEM_LOAD_32dp32b64xENS4_13SM90_TMA_LOADES1B_NS4_39AutoVectorizingCopyWithAssumedAlignmentILi128EEENS4_14SM90_TMA_STOREES1B_S1Z_S1Z_EEEvvEEEEvNT_6ParamsE:
        .type           _ZN7cutlass13device_kernelINS_4gemm6kernel13GemmUniversalIN4cute5tupleIJiiiiEEENS1_10collective13CollectiveMmaINS1_35MainloopSm100TmaUmmaWarpSpecializedILi2ELi2ELi2ENS5_IJNS4_1CILi2EEENSA_ILi1EEESC_EEEEENS5_IJNSA_ILi256EEESF_NSA_ILi128EEEEEENS_6half_tENS5_IJlSC_lEEESI_SJ_NS4_8TiledMMAINS4_8MMA_AtomIJNS4_26SM100_MMA_F16BF16_2x1SM_SSISI_SI_fLi256ELi256ELNS4_4UMMA5MajorE0ELSO_0ELNSN_7ScaleInE0ELSP_0EEEEEENS4_6LayoutINS5_IJSC_SC_SC_EEENS5_IJNSA_ILi0EEESU_SU_EEEEENS5_IJNS4_10UnderscoreESX_SX_EEEEENS4_18SM100_TMA_2SM_LOADENS4_14ComposedLayoutINS4_7SwizzleILi3ELi4ELi3EEENS4_18smem_ptr_flag_bitsILi16EEENSS_INS5_IJNSA_ILi8EEENSA_ILi64EEEEEENS5_IJS17_SC_EEEEEEEvNS4_8identityES10_S1B_vS1C_EENS_8epilogue10collective18CollectiveEpilogueINS1E_23Sm100TmaWarpSpecializedILi4ELi2ELi64ELb1ELb0EEEJNS5_IJSG_SF_SG_EEENS5_IJNSS_ISG_SC_EENSS_IS17_SC_EEEEESI_SJ_SI_SJ_NS1E_6fusion15FusionCallbacksIS1I_NS1N_17LinearCombinationISI_fSI_fLNS_15FloatRoundStyleE2EEES1J_S1M_JEEENS4_5SM1004TMEM4LOAD26SM100_TMEM_LOAD_32dp32b64xENS4_13SM90_TMA_LOADES1B_NS4_39AutoVectorizingCopyWithAssumedAlignmentILi128EEENS4_14SM90_TMA_STOREES1B_S1Z_S1Z_EEEvvEEEEvNT_6ParamsE,@function
        .size           _ZN7cutlass13device_kernelINS_4gemm6kernel13GemmUniversalIN4cute5tupleIJiiiiEEENS1_10collective13CollectiveMmaINS1_35MainloopSm100TmaUmmaWarpSpecializedILi2ELi2ELi2ENS5_IJNS4_1CILi2EEENSA_ILi1EEESC_EEEEENS5_IJNSA_ILi256EEESF_NSA_ILi128EEEEEENS_6half_tENS5_IJlSC_lEEESI_SJ_NS4_8TiledMMAINS4_8MMA_AtomIJNS4_26SM100_MMA_F16BF16_2x1SM_SSISI_SI_fLi256ELi256ELNS4_4UMMA5MajorE0ELSO_0ELNSN_7ScaleInE0ELSP_0EEEEEENS4_6LayoutINS5_IJSC_SC_SC_EEENS5_IJNSA_ILi0EEESU_SU_EEEEENS5_IJNS4_10UnderscoreESX_SX_EEEEENS4_18SM100_TMA_2SM_LOADENS4_14ComposedLayoutINS4_7SwizzleILi3ELi4ELi3EEENS4_18smem_ptr_flag_bitsILi16EEENSS_INS5_IJNSA_ILi8EEENSA_ILi64EEEEEENS5_IJS17_SC_EEEEEEEvNS4_8identityES10_S1B_vS1C_EENS_8epilogue10collective18CollectiveEpilogueINS1E_23Sm100TmaWarpSpecializedILi4ELi2ELi64ELb1ELb0EEEJNS5_IJSG_SF_SG_EEENS5_IJNSS_ISG_SC_EENSS_IS17_SC_EEEEESI_SJ_SI_SJ_NS1E_6fusion15FusionCallbacksIS1I_NS1N_17LinearCombinationISI_fSI_fLNS_15FloatRoundStyleE2EEES1J_S1M_JEEENS4_5SM1004TMEM4LOAD26SM100_TMEM_LOAD_32dp32b64xENS4_13SM90_TMA_LOADES1B_NS4_39AutoVectorizingCopyWithAssumedAlignmentILi128EEENS4_14SM90_TMA_STOREES1B_S1Z_S1Z_EEEvvEEEEvNT_6ParamsE,(.L_x_185 - _ZN7cutlass13device_kernelINS_4gemm6kernel13GemmUniversalIN4cute5tupleIJiiiiEEENS1_10collective13CollectiveMmaINS1_35MainloopSm100TmaUmmaWarpSpecializedILi2ELi2ELi2ENS5_IJNS4_1CILi2EEENSA_ILi1EEESC_EEEEENS5_IJNSA_ILi256EEESF_NSA_ILi128EEEEEENS_6half_tENS5_IJlSC_lEEESI_SJ_NS4_8TiledMMAINS4_8MMA_AtomIJNS4_26SM100_MMA_F16BF16_2x1SM_SSISI_SI_fLi256ELi256ELNS4_4UMMA5MajorE0ELSO_0ELNSN_7ScaleInE0ELSP_0EEEEEENS4_6LayoutINS5_IJSC_SC_SC_EEENS5_IJNSA_ILi0EEESU_SU_EEEEENS5_IJNS4_10UnderscoreESX_SX_EEEEENS4_18SM100_TMA_2SM_LOADENS4_14ComposedLayoutINS4_7SwizzleILi3ELi4ELi3EEENS4_18smem_ptr_flag_bitsILi16EEENSS_INS5_IJNSA_ILi8EEENSA_ILi64EEEEEENS5_IJS17_SC_EEEEEEEvNS4_8identityES10_S1B_vS1C_EENS_8epilogue10collective18CollectiveEpilogueINS1E_23Sm100TmaWarpSpecializedILi4ELi2ELi64ELb1ELb0EEEJNS5_IJSG_SF_SG_EEENS5_IJNSS_ISG_SC_EENSS_IS17_SC_EEEEESI_SJ_SI_SJ_NS1E_6fusion15FusionCallbacksIS1I_NS1N_17LinearCombinationISI_fSI_fLNS_15FloatRoundStyleE2EEES1J_S1M_JEEENS4_5SM1004TMEM4LOAD26SM100_TMEM_LOAD_32dp32b64xENS4_13SM90_TMA_LOADES1B_NS4_39AutoVectorizingCopyWithAssumedAlignmentILi128EEENS4_14SM90_TMA_STOREES1B_S1Z_S1Z_EEEvvEEEEvNT_6ParamsE)
        .other          _ZN7cutlass13device_kernelINS_4gemm6kernel13GemmUniversalIN4cute5tupleIJiiiiEEENS1_10collective13CollectiveMmaINS1_35MainloopSm100TmaUmmaWarpSpecializedILi2ELi2ELi2ENS5_IJNS4_1CILi2EEENSA_ILi1EEESC_EEEEENS5_IJNSA_ILi256EEESF_NSA_ILi128EEEEEENS_6half_tENS5_IJlSC_lEEESI_SJ_NS4_8TiledMMAINS4_8MMA_AtomIJNS4_26SM100_MMA_F16BF16_2x1SM_SSISI_SI_fLi256ELi256ELNS4_4UMMA5MajorE0ELSO_0ELNSN_7ScaleInE0ELSP_0EEEEEENS4_6LayoutINS5_IJSC_SC_SC_EEENS5_IJNSA_ILi0EEESU_SU_EEEEENS5_IJNS4_10UnderscoreESX_SX_EEEEENS4_18SM100_TMA_2SM_LOADENS4_14ComposedLayoutINS4_7SwizzleILi3ELi4ELi3EEENS4_18smem_ptr_flag_bitsILi16EEENSS_INS5_IJNSA_ILi8EEENSA_ILi64EEEEEENS5_IJS17_SC_EEEEEEEvNS4_8identityES10_S1B_vS1C_EENS_8epilogue10collective18CollectiveEpilogueINS1E_23Sm100TmaWarpSpecializedILi4ELi2ELi64ELb1ELb0EEEJNS5_IJSG_SF_SG_EEENS5_IJNSS_ISG_SC_EENSS_IS17_SC_EEEEESI_SJ_SI_SJ_NS1E_6fusion15FusionCallbacksIS1I_NS1N_17LinearCombinationISI_fSI_fLNS_15FloatRoundStyleE2EEES1J_S1M_JEEENS4_5SM1004TMEM4LOAD26SM100_TMEM_LOAD_32dp32b64xENS4_13SM90_TMA_LOADES1B_NS4_39AutoVectorizingCopyWithAssumedAlignmentILi128EEENS4_14SM90_TMA_STOREES1B_S1Z_S1Z_EEEvvEEEEvNT_6ParamsE,@"STO_CUDA_ENTRY STV_DEFAULT"
_ZN7cutlass13device_kernelINS_4gemm6kernel13GemmUniversalIN4cute5tupleIJiiiiEEENS1_10collective13CollectiveMmaINS1_35MainloopSm100TmaUmmaWarpSpecializedILi2ELi2ELi2ENS5_IJNS4_1CILi2EEENSA_ILi1EEESC_EEEEENS5_IJNSA_ILi256EEESF_NSA_ILi128EEEEEENS_6half_tENS5_IJlSC_lEEESI_SJ_NS4_8TiledMMAINS4_8MMA_AtomIJNS4_26SM100_MMA_F16BF16_2x1SM_SSISI_SI_fLi256ELi256ELNS4_4UMMA5MajorE0ELSO_0ELNSN_7ScaleInE0ELSP_0EEEEEENS4_6LayoutINS5_IJSC_SC_SC_EEENS5_IJNSA_ILi0EEESU_SU_EEEEENS5_IJNS4_10UnderscoreESX_SX_EEEEENS4_18SM100_TMA_2SM_LOADENS4_14ComposedLayoutINS4_7SwizzleILi3ELi4ELi3EEENS4_18smem_ptr_flag_bitsILi16EEENSS_INS5_IJNSA_ILi8EEENSA_ILi64EEEEEENS5_IJS17_SC_EEEEEEEvNS4_8identityES10_S1B_vS1C_EENS_8epilogue10collective18CollectiveEpilogueINS1E_23Sm100TmaWarpSpecializedILi4ELi2ELi64ELb1ELb0EEEJNS5_IJSG_SF_SG_EEENS5_IJNSS_ISG_SC_EENSS_IS17_SC_EEEEESI_SJ_SI_SJ_NS1E_6fusion15FusionCallbacksIS1I_NS1N_17LinearCombinationISI_fSI_fLNS_15FloatRoundStyleE2EEES1J_S1M_JEEENS4_5SM1004TMEM4LOAD26SM100_TMEM_LOAD_32dp32b64xENS4_13SM90_TMA_LOADES1B_NS4_39AutoVectorizingCopyWithAssumedAlignmentILi128EEENS4_14SM90_TMA_STOREES1B_S1Z_S1Z_EEEvvEEEEvNT_6ParamsE:
[----:B------:R-:W1:Y:S01]  /*0000*/  LDC R1, c[0x0][0x37c] ;  /* 0x0000df00ff017b82 */ /* 0x000e620000000800 */
[----:B------:R-:W2:Y:S01]  /*0010*/  S2R R170, SR_TID.X ;  /* 0x0000000000aa7919 */ /* 0x000ea20000002100 */
[----:B------:R-:W3:Y:S06]  /*0020*/  LDCU.64 UR6, c[0x0][0x890] ;  /* 0x00011200ff0677ac */ /* 0x000eec0008000a00 */
[----:B------:R-:W4:Y:S01]  /*0030*/  S2UR UR37, SR_CgaCtaId ;  /* 0x00000000002579c3 */ /* 0x000f220000008800 */
[----:B------:R-:W-:Y:S02]  /*0040*/  PRMT R155, RZ, 0x7610, R155 ;  /* 0x00007610ff9b7816 */ /* 0x000fe4000000009b */
[----:B------:R-:W-:Y:S01]  /*0050*/  ELECT P1, URZ, PT ;  /* 0x0000000000ff782f */ /* 0x000fe20003820000 */
[----:B------:R-:W1:Y:S01]  /*0060*/  LDCU.64 UR46, c[0x0][0x358] ;  /* 0x00006b00ff2e77ac */ /* 0x000e620008000a00 */
[----:B---3--:R-:W-:-:S04]  /*0070*/  UISETP.NE.U32.AND UP0, UPT, UR6, URZ, UPT ;  /* 0x000000ff0600728c */ /* 0x008fc8000bf05070 */
[----:B------:R-:W-:Y:S02]  /*0080*/  UISETP.NE.AND.EX UP0, UPT, UR7, URZ, UPT, UP0 ;  /* 0x000000ff0700728c */ /* 0x000fe4000bf05300 */
[----:B----4-:R-:W-:Y:S02]  /*0090*/  ULOP3.LUT UR5, UR37, 0x1, URZ, 0xc0, !UPT ;  /* 0x0000000125057892 */ /* 0x010fe4000f8ec0ff */
[----:B------:R-:W-:Y:S01]  /*00a0*/  ULOP3.LUT UR4, UR37, 0x1, URZ, 0x3c, !UPT ;  /* 0x0000000125047892 */ /* 0x000fe2000f8e3cff */
[----:B--2---:R-:W-:-:S05]  /*00b0*/  SHF.R.U32.HI R162, RZ, 0x5, R170 ;  /* 0x00000005ffa27819 */ /* 0x004fca00000116aa */
[----:B------:R-:W2:Y:S02]  /*00c0*/  SHFL.IDX PT, R0, R162, RZ, 0x1f ;  /* 0x00001fffa2007589 */ /* 0x000ea400000e0000 */
[----:B--2---:R-:W-:Y:S01]  /*00d0*/  R2UR UR10, R0 ;  /* 0x00000000000a72ca */ /* 0x004fe200000e0000 */
[----:B-1----:R-:W-:-:S14]  /*00e0*/  BRA.U UP0, `(.L_x_0) ;  /* 0x00000001002c7547 */ /* 0x002fdc000b800000 */
[----:B------:R-:W1:Y:S02]  /*00f0*/  LDCU.64 UR8, c[0x0][0x888] ;  /* 0x00011100ff0877ac */ /* 0x000e640008000a00 */
[----:B-1----:R-:W-:-:S04]  /*0100*/  UISETP.NE.U32.AND UP0, UPT, UR8, URZ, UPT ;  /* 0x000000ff0800728c */ /* 0x002fc8000bf05070 */
[----:B------:R-:W-:-:S09]  /*0110*/  UISETP.NE.AND.EX UP0, UPT, UR9, URZ, UPT, UP0 ;  /* 0x000000ff0900728c */ /* 0x000fd2000bf05300 */
[----:B------:R-:W-:Y:S05]  /*0120*/  BRA.U !UP0, `(.L_x_1) ;  /* 0x0000000108107547 */ /* 0x000fea000b800000 */
[----:B------:R-:W1:Y:S02]  /*0130*/  LDC.64 R2, c[0x0][0x888] ;  /* 0x00022200ff027b82 */ /* 0x000e640000000a00 */
[----:B-1----:R1:W5:Y:S01]  /*0140*/  LDG.E R81, desc[UR46][R2.64] ;  /* 0x0000002e02517981 */ /* 0x002362000c1e1900 */
[----:B------:R-:W-:Y:S01]  /*0150*/  HFMA2 R155, -RZ, RZ, 0, 5.9604644775390625e-08 ;  /* 0x00000001ff9b7431 */ /* 0x000fe200000001ff */
[----:B------:R-:W-:Y:S05]  /*0160*/  BRA `(.L_x_0) ;  /* 0x00000000000c7947 */ /* 0x000fea0003800000 */
.L_x_1:
[----:B------:R-:W1:Y:S01]  /*0170*/  LDCU UR8, c[0x0][0x880] ;  /* 0x00011000ff0877ac */ /* 0x000e620008000800 */
[----:B------:R-:W-:Y:S01]  /*0180*/  HFMA2 R155, -RZ, RZ, 0, 5.9604644775390625e-08 ;  /* 0x00000001ff9b7431 */ /* 0x000fe200000001ff */
[----:B-1----:R-:W-:-:S07]  /*0190*/  MOV R81, UR8 ;  /* 0x0000000800517c02 */ /* 0x002fce0008000f00 */
.L_x_0:
[----:B------:R-:W2:Y:S02]  /*01a0*/  LDCU.64 UR8, c[0x0][0x8b0] ;  /* 0x00011600ff0877ac */ /* 0x000ea40008000a00 */
[----:B--2---:R-:W-:-:S04]  /*01b0*/  UISETP.NE.U32.AND UP0, UPT, UR8, URZ, UPT ;  /* 0x000000ff0800728c */ /* 0x004fc8000bf05070 */
[----:B------:R-:W-:-:S09]  /*01c0*/  UISETP.NE.AND.EX UP0, UPT, UR9, URZ, UPT, UP0 ;  /* 0x000000ff0900728c */ /* 0x000fd2000bf05300 */
[----:B------:R-:W-:Y:S05]  /*01d0*/  BRA.U UP0, `(.L_x_2) ;  /* 0x0000000100247547 */ /* 0x000fea000b800000 */
[----:B------:R-:W2:Y:S02]  /*01e0*/  LDCU.64 UR8, c[0x0][0x8a8] ;  /* 0x00011500ff0877ac */ /* 0x000ea40008000a00 */
[----:B--2---:R-:W-:-:S04]  /*01f0*/  UISETP.NE.U32.AND UP0, UPT, UR8, URZ, UPT ;  /* 0x000000ff0800728c */ /* 0x004fc8000bf05070 */
[----:B------:R-:W-:-:S09]  /*0200*/  UISETP.NE.AND.EX UP0, UPT, UR9, URZ, UPT, UP0 ;  /* 0x000000ff0900728c */ /* 0x000fd2000bf05300 */
[----:B------:R-:W-:Y:S05]  /*0210*/  BRA.U !UP0, `(.L_x_3) ;  /* 0x00000001080c7547 */ /* 0x000fea000b800000 */
[----:B------:R-:W2:Y:S02]  /*0220*/  LDC.64 R78, c[0x0][0x8a8] ;  /* 0x00022a00ff4e7b82 */ /* 0x000ea40000000a00 */
[----:B--2---:R2:W5:Y:S01]  /*0230*/  LDG.E R78, desc[UR46][R78.64] ;  /* 0x0000002e4e4e7981 */ /* 0x004562000c1e1900 */
[----:B------:R-:W-:Y:S05]  /*0240*/  BRA `(.L_x_2) ;  /* 0x0000000000087947 */ /* 0x000fea0003800000 */
.L_x_3:
[----:B------:R-:W2:Y:S02]  /*0250*/  LDCU UR8, c[0x0][0x8a0] ;  /* 0x00011400ff0877ac */ /* 0x000ea40008000800 */
[----:B--2---:R-:W-:Y:S02]  /*0260*/  MOV R78, UR8 ;  /* 0x00000008004e7c02 */ /* 0x004fe40008000f00 */
.L_x_2:
[----:B------:R-:W-:Y:S01]  /*0270*/  IMAD.U32 R0, RZ, RZ, UR10 ;  /* 0x0000000aff007e24 */ /* 0x000fe2000f8e00ff */
[----:B------:R-:W-:Y:S04]  /*0280*/  BSSY.RECONVERGENT B0, `(.L_x_4) ;  /* 0x000000c000007945 */ /* 0x000fe80003800200 */
[C---:B------:R-:W-:Y:S02]  /*0290*/  ISETP.NE.OR P2, PT, R0.reuse, 0x1, !P1 ;  /* 0x000000010000780c */ /* 0x040fe40004f45670 */
[----:B------:R-:W-:-:S11]  /*02a0*/  ISETP.NE.OR P0, PT, R0, 0x3, !P1 ;  /* 0x000000030000780c */ /* 0x000fd60004f05670 */
[----:B------:R-:W-:Y:S05]  /*02b0*/  @P2 BRA `(.L_x_5) ;  /* 0x0000000000202947 */ /* 0x000fea0003800000 */
[----:B------:R-:W3:Y:S02]  /*02c0*/  LDCU.64 UR8, c[0x0][0x348] ;  /* 0x00006900ff0877ac */ /* 0x000ee40008000a00 */
[----:B---3--:R-:W-:Y:S02]  /*02d0*/  UIADD3 UR12, UP1, UPT, UR8, 0x80, URZ ;  /* 0x00000080080c7890 */ /* 0x008fe4000ff3e0ff */
[----:B------:R-:W-:Y:S02]  /*02e0*/  UIADD3 UR8, UP0, UPT, UR8, 0x180, URZ ;  /* 0x0000018008087890 */ /* 0x000fe4000ff1e0ff */
[----:B------:R-:W-:Y:S02]  /*02f0*/  UIADD3.X UR13, UPT, UPT, URZ, UR9, URZ, UP1, !UPT ;  /* 0x00000009ff0d7290 */ /* 0x000fe40008ffe4ff */
[----:B------:R-:W-:-:S07]  /*0300*/  UIADD3.X UR9, UPT, UPT, URZ, UR9, URZ, UP0, !UPT ;  /* 0x00000009ff097290 */ /* 0x000fce00087fe4ff */
[----:B------:R3:W-:Y:S02]  /*0310*/  UTMACCTL.PF [UR12] ;  /* 0x000000000c0079b9 */ /* 0x0007e40008040000 */
[----:B------:R3:W-:Y:S02]  /*0320*/  UTMACCTL.PF [UR8] ;  /* 0x00000000080079b9 */ /* 0x0007e40008040000 */
[----:B---3--:R-:W-:Y:S01]  /*0330*/  NOP ;  /* 0x0000000000007918 */ /* 0x008fe20000000000 */
.L_x_5:
[----:B------:R-:W-:Y:S05]  /*0340*/  BSYNC.RECONVERGENT B0 ;  /* 0x0000000000007941 */ /* 0x000fea0003800200 */
.L_x_4:
[----:B------:R-:W-:Y:S04]  /*0350*/  BSSY.RECONVERGENT B0, `(.L_x_6) ;  /* 0x000000a000007945 */ /* 0x000fe80003800200 */
        /* <DEDUP_REMOVED lines=9> */
.L_x_7:
[----:B------:R-:W-:Y:S05]  /*03f0*/  BSYNC.RECONVERGENT B0 ;  /* 0x0000000000007941 */ /* 0x000fea0003800200 */
.L_x_6:
[----:B------:R-:W3:Y:S01]  /*0400*/  LDCU.64 UR8, c[0x0][0x888] ;  /* 0x00011100ff0877ac */ /* 0x000ee20008000a00 */
[----:B------:R-:W-:Y:S02]  /*0410*/  UISETP.EQ.U32.AND UP1, UPT, UR6, URZ, UPT ;  /* 0x000000ff0600728c */ /* 0x000fe4000bf22070 */
[----:B------:R-:W-:Y:S02]  /*0420*/  UPLOP3.LUT UP5, UPT, UPT, UPT, UPT, 0x80, 0x8 ;  /* 0x000000000008789c */ /* 0x000fe40003faf070 */
[----:B---3--:R-:W-:-:S04]  /*0430*/  UISETP.NE.U32.AND UP0, UPT, UR8, URZ, UPT ;  /* 0x000000ff0800728c */ /* 0x008fc8000bf05070 */
[----:B------:R-:W-:-:S04]  /*0440*/  UISETP.NE.AND.EX UP0, UPT, UR9, URZ, UPT, UP0 ;  /* 0x000000ff0900728c */ /* 0x000fc8000bf05300 */
[----:B------:R-:W-:-:S04]  /*0450*/  UISETP.EQ.OR.EX UP2, UPT, UR7, URZ, !UP0, UP1 ;  /* 0x000000ff0700728c */ /* 0x000fc8000c742710 */
[----:B------:R-:W-:-:S05]  /*0460*/  UP2UR UR50, UPR, URZ, 0x4 ;  /* 0x00000004ff327883 */ /* 0x000fca0008000000 */
[----:B------:R-:W-:Y:S07]  /*0470*/  BRA.U !UP2, `(.L_x_8) ;  /* 0x000000010a207547 */ /* 0x000fee000b800000 */
[----:B------:R-:W-:Y:S01]  /*0480*/  UISETP.NE.U32.AND UP2, UPT, UR6, URZ, UPT ;  /* 0x000000ff0600728c */ /* 0x000fe2000bf45070 */
[----:B-----5:R-:W-:Y:S01]  /*0490*/  FSETP.NEU.AND P0, PT, R81, RZ, PT ;  /* 0x000000ff5100720b */ /* 0x020fe20003f0d000 */
[----:B------:R-:W-:Y:S02]  /*04a0*/  USEL UR6, URZ, 0xffffffff, UP0 ;  /* 0xffffffffff067887 */ /* 0x000fe40008000000 */
[----:B------:R-:W-:-:S10]  /*04b0*/  UISETP.NE.AND.EX UP2, UPT, UR7, URZ, UPT, UP2 ;  /* 0x000000ff0700728c */ /* 0x000fd4000bf45320 */
[----:B------:R-:W-:Y:S01]  /*04c0*/  VOTEU.ANY UP1, P0 ;  /* 0x0000000000ff7886 */ /* 0x000fe20000020100 */
[----:B------:R-:W-:-:S04]  /*04d0*/  @!UP2 USEL UR6, URZ, 0xffffffff, UP1 ;  /* 0xffffffffff06a887 */ /* 0x000fc80008800000 */
[----:B------:R-:W-:-:S04]  /*04e0*/  ULOP3.LUT UR6, UR6, 0x1, URZ, 0xc0, !UPT ;  /* 0x0000000106067892 */ /* 0x000fc8000f8ec0ff */
[----:B------:R-:W-:-:S11]  /*04f0*/  UISETP.NE.U32.AND UP5, UPT, UR6, 0x1, UPT ;  /* 0x000000010600788c */ /* 0x000fd6000bfa5070 */
.L_x_8:
[----:B------:R-:W3:Y:S01]  /*0500*/  SHFL.IDX PT, R0, R162, RZ, 0x1f ;  /* 0x00001fffa2007589 */ /* 0x000ee200000e0000 */
[----:B------:R-:W-:-:S04]  /*0510*/  UISETP.NE.AND UP1, UPT, UR10, 0x2, UPT ;  /* 0x000000020a00788c */ /* 0x000fc8000bf25270 */
[----:B------:R-:W-:Y:S02]  /*0520*/  UISETP.EQ.AND UP2, UPT, UR5, URZ, !UP1 ;  /* 0x000000ff0500728c */ /* 0x000fe4000cf42270 */
[----:B------:R-:W-:-:S04]  /*0530*/  USEL UR7, URZ, 0x1, UP1 ;  /* 0x00000001ff077887 */ /* 0x000fc80008800000 */
[----:B------:R-:W-:Y:S02]  /*0540*/  PLOP3.LUT P5, PT, P1, PT, UP2, 0x80, 0x8 ;  /* 0x000000000008781c */ /* 0x000fe40000faf028 */
[----:B---3--:R-:W-:-:S13]  /*0550*/  ISETP.NE.AND P0, PT, R0, RZ, PT ;  /* 0x000000ff0000720c */ /* 0x008fda0003f05270 */
[----:B------:R-:W-:Y:S05]  /*0560*/  @P0 BRA `(.L_x_9) ;  /* 0x0000000000340947 */ /* 0x000fea0003800000 */
[----:B------:R-:W-:Y:S01]  /*0570*/  UMOV UR8, 0x400 ;  /* 0x0000040000087882 */ /* 0x000fe20000000000 */
[----:B------:R-:W-:Y:S01]  /*0580*/  UMOV UR6, 0x1 ;  /* 0x0000000100067882 */ /* 0x000fe20000000000 */
[----:B------:R-:W-:Y:S02]  /*0590*/  ULEA UR8, UR37, UR8, 0x18 ;  /* 0x0000000825087291 */ /* 0x000fe4000f8ec0ff */
[----:B------:R-:W-:-:S04]  /*05a0*/  UIADD3 UR12, UPT, UPT, -UR6, 0x100000, URZ ;  /* 0x00100000060c7890 */ /* 0x000fc8000fffe1ff */
[----:B------:R-:W-:Y:S02]  /*05b0*/  USHF.L.U32 UR13, UR12, 0xb, URZ ;  /* 0x0000000b0c0d7899 */ /* 0x000fe400080006ff */
[----:B------:R-:W-:Y:S01]  /*05c0*/  USHF.L.U32 UR12, UR12, 0x1, URZ ;  /* 0x000000010c0c7899 */ /* 0x000fe200080006ff */
[----:B------:R-:W-:Y:S01]  /*05d0*/  ELECT P0, URZ, PT ;  /* 0x0000000000ff782f */ /* 0x000fe20003800000 */
[----:B------:R-:W3:Y:S10]  /*05e0*/  FENCE.VIEW.ASYNC.S ;  /* 0x00000000000073c6 */ /* 0x000ef40000000000 */
[----:B---3--:R3:W4:Y:S01]  /*05f0*/  SYNCS.EXCH.64 URZ, [UR8], UR12 ;  /* 0x0000000c08ff75b2 */ /* 0x0087220008000100 */
[----:B------:R3:W1:Y:S01]  /*0600*/  SYNCS.EXCH.64 URZ, [UR8+0x10], UR12 ;  /* 0x0000100c08ff75b2 */ /* 0x0006620008000100 */
[----:B------:R3:W1:Y:S01]  /*0610*/  SYNCS.EXCH.64 URZ, [UR8+0x8], UR12 ;  /* 0x0000080c08ff75b2 */ /* 0x0006620008000100 */
[----:B------:R3:W1:Y:S01]  /*0620*/  SYNCS.EXCH.64 URZ, [UR8+0x18], UR12 ;  /* 0x0000180c08ff75b2 */ /* 0x0006620008000100 */
[----:B------:R-:W-:Y:S01]  /*0630*/  NOP ;  /* 0x0000000000007918 */ /* 0x000fe20000000000 */
.L_x_9:
[----:B------:R-:W2:Y:S01]  /*0640*/  SHFL.IDX PT, R0, R162, RZ, 0x1f ;  /* 0x00001fffa2007589 */ /* 0x000ea200000e0000 */
[----:B------:R-:W-:Y:S01]  /*0650*/  NOP ;  /* 0x0000000000007918 */ /* 0x000fe20000000000 */
[----:B--2---:R-:W-:-:S13]  /*0660*/  ISETP.NE.AND P0, PT, R0, 0x1, PT ;  /* 0x000000010000780c */ /* 0x004fda0003f05270 */
[----:B------:R-:W-:Y:S05]  /*0670*/  @P0 BRA `(.L_x_10) ;  /* 0x0000000000540947 */ /* 0x000fea0003800000 */
[----:B------:R-:W-:Y:S01]  /*0680*/  UMOV UR9, 0x400 ;  /* 0x0000040000097882 */ /* 0x000fe20000000000 */
[----:B---3--:R-:W-:Y:S01]  /*0690*/  UMOV UR8, 0x20 ;  /* 0x0000002000087882 */ /* 0x008fe20000000000 */
[----:B------:R-:W-:Y:S01]  /*06a0*/  UMOV UR6, 0x80 ;  /* 0x0000008000067882 */ /* 0x000fe20000000000 */
[----:B------:R-:W-:Y:S02]  /*06b0*/  ULEA UR9, UR37, UR9, 0x18 ;  /* 0x0000000925097291 */ /* 0x000fe4000f8ec0ff */
[----:B------:R-:W-:-:S04]  /*06c0*/  UIADD3 UR12, UPT, UPT, -UR8, 0x100000, URZ ;  /* 0x00100000080c7890 */ /* 0x000fc8000fffe1ff */
[----:B------:R-:W-:Y:S02]  /*06d0*/  USHF.L.U32 UR13, UR12, 0xb, URZ ;  /* 0x0000000b0c0d7899 */ /* 0x000fe400080006ff */
[----:B------:R-:W-:Y:S02]  /*06e0*/  USHF.L.U32 UR12, UR12, 0x1, URZ ;  /* 0x000000010c0c7899 */ /* 0x000fe400080006ff */
[----:B------:R-:W-:-:S04]  /*06f0*/  UIADD3 UR14, UPT, UPT, -UR6, 0x100000, URZ ;  /* 0x00100000060e7890 */ /* 0x000fc8000fffe1ff */
[----:B------:R-:W-:Y:S02]  /*0700*/  USHF.L.U32 UR15, UR14, 0xb, URZ ;  /* 0x0000000b0e0f7899 */ /* 0x000fe400080006ff */
[----:B------:R-:W-:Y:S01]  /*0710*/  USHF.L.U32 UR14, UR14, 0x1, URZ ;  /* 0x000000010e0e7899 */ /* 0x000fe200080006ff */
[----:B------:R-:W-:Y:S01]  /*0720*/  ELECT P0, URZ, PT ;  /* 0x0000000000ff782f */ /* 0x000fe20003800000 */
[----:B------:R-:W2:Y:S02]  /*0730*/  FENCE.VIEW.ASYNC.S ;  /* 0x00000000000073c6 */ /* 0x000ea40000000000 */
[----:B--2---:R2:W3:Y:S08]  /*0740*/  SYNCS.EXCH.64 URZ, [UR9+0x20], UR12 ;  /* 0x0000200c09ff75b2 */ /* 0x0044f00008000100 */
[----:B------:R2:W1:Y:S01]  /*0750*/  SYNCS.EXCH.64 URZ, [UR9+0x40], UR14 ;  /* 0x0000400e09ff75b2 */ /* 0x0004620008000100 */
[----:B------:R2:W1:Y:S01]  /*0760*/  SYNCS.EXCH.64 URZ, [UR9+0x28], UR12 ;  /* 0x0000280c09ff75b2 */ /* 0x0004620008000100 */
[----:B------:R2:W1:Y:S01]  /*0770*/  SYNCS.EXCH.64 URZ, [UR9+0x48], UR14 ;  /* 0x0000480e09ff75b2 */ /* 0x0004620008000100 */
[----:B------:R2:W1:Y:S01]  /*0780*/  SYNCS.EXCH.64 URZ, [UR9+0x30], UR12 ;  /* 0x0000300c09ff75b2 */ /* 0x0004620008000100 */
[----:B------:R2:W1:Y:S01]  /*0790*/  SYNCS.EXCH.64 URZ, [UR9+0x50], UR14 ;  /* 0x0000500e09ff75b2 */ /* 0x0004620008000100 */
[----:B------:R2:W1:Y:S01]  /*07a0*/  SYNCS.EXCH.64 URZ, [UR9+0x38], UR12 ;  /* 0x0000380c09ff75b2 */ /* 0x0004620008000100 */
[----:B------:R2:W1:Y:S01]  /*07b0*/  SYNCS.EXCH.64 URZ, [UR9+0x58], UR14 ;  /* 0x0000580e09ff75b2 */ /* 0x0004620008000100 */
[----:B------:R-:W-:Y:S01]  /*07c0*/  NOP ;  /* 0x0000000000007918 */ /* 0x000fe20000000000 */
.L_x_10:
[----:B------:R-:W4:Y:S01]  /*07d0*/  SHFL.IDX PT, R0, R162, RZ, 0x1f ;  /* 0x00001fffa2007589 */ /* 0x000f2200000e0000 */
[----:B------:R-:W-:Y:S01]  /*07e0*/  NOP ;  /* 0x0000000000007918 */ /* 0x000fe20000000000 */
[----:B----4-:R-:W-:-:S13]  /*07f0*/  ISETP.NE.AND P0, PT, R0, 0x3, PT ;  /* 0x000000030000780c */ /* 0x010fda0003f05270 */
[----:B------:R-:W-:Y:S05]  /*0800*/  @P0 BRA `(.L_x_11) ;  /* 0x00000000002c0947 */ /* 0x000fea0003800000 */
[----:B---3--:R-:W-:Y:S01]  /*0810*/  UMOV UR8, 0x400 ;  /* 0x0000040000087882 */ /* 0x008fe20000000000 */
[----:B------:R-:W-:Y:S01]  /*0820*/  UMOV UR6, 0x20 ;  /* 0x0000002000067882 */ /* 0x000fe20000000000 */
[----:B------:R-:W-:Y:S02]  /*0830*/  ULEA UR8, UR37, UR8, 0x18 ;  /* 0x0000000825087291 */ /* 0x000fe4000f8ec0ff */
[----:B--2---:R-:W-:-:S04]  /*0840*/  UIADD3 UR12, UPT, UPT, -UR6, 0x100000, URZ ;  /* 0x00100000060c7890 */ /* 0x004fc8000fffe1ff */
[----:B------:R-:W-:Y:S02]  /*0850*/  USHF.L.U32 UR13, UR12, 0xb, URZ ;  /* 0x0000000b0c0d7899 */ /* 0x000fe400080006ff */
[----:B------:R-:W-:Y:S01]  /*0860*/  USHF.L.U32 UR12, UR12, 0x1, URZ ;  /* 0x000000010c0c7899 */ /* 0x000fe200080006ff */
[----:B------:R-:W-:Y:S01]  /*0870*/  ELECT P0, URZ, PT ;  /* 0x0000000000ff782f */ /* 0x000fe20003800000 */
[----:B------:R-:W2:Y:S10]  /*0880*/  FENCE.VIEW.ASYNC.S ;  /* 0x00000000000073c6 */ /* 0x000eb40000000000 */
[----:B--2---:R4:W2:Y:S01]  /*0890*/  SYNCS.EXCH.64 URZ, [UR8+0x60], UR12 ;  /* 0x0000600c08ff75b2 */ /* 0x0048a20008000100 */
[----:B------:R4:W3:Y:S02]  /*08a0*/  SYNCS.EXCH.64 URZ, [UR8+0x68], UR12 ;  /* 0x0000680c08ff75b2 */ /* 0x0008e40008000100 */
[----:B----4-:R-:W-:Y:S01]  /*08b0*/  NOP ;  /* 0x0000000000007918 */ /* 0x010fe20000000000 */
.L_x_11:
[----:B------:R-:W4:Y:S01]  /*08c0*/  SHFL.IDX PT, R0, R162, RZ, 0x1f ;  /* 0x00001fffa2007589 */ /* 0x000f2200000e0000 */
[----:B------:R-:W-:Y:S01]  /*08d0*/  NOP ;  /* 0x0000000000007918 */ /* 0x000fe20000000000 */
[----:B----4-:R-:W-:-:S13]  /*08e0*/  ISETP.NE.AND P0, PT, R0, 0x4, PT ;  /* 0x000000040000780c */ /* 0x010fda0003f05270 */
[----:B------:R-:W-:Y:S05]  /*08f0*/  @P0 BRA `(.L_x_12) ;  /* 0x0000000000480947 */ /* 0x000fea0003800000 */
[----:B--2---:R-:W-:Y:S01]  /*0900*/  UMOV UR9, 0x1e0 ;  /* 0x000001e000097882 */ /* 0x004fe20000000000 */
[----:B---3--:R-:W-:Y:S01]  /*0910*/  UMOV UR8, 0x400 ;  /* 0x0000040000087882 */ /* 0x008fe20000000000 */
[----:B------:R-:W-:Y:S01]  /*0920*/  USEL UR9, UR9, 0x1a0, UP5 ;  /* 0x000001a009097887 */ /* 0x000fe2000a800000 */
        /* <DEDUP_REMOVED lines=10> */
[----:B--2---:R4:W2:Y:S08]  /*09d0*/  SYNCS.EXCH.64 URZ, [UR8+0x70], UR12 ;  /* 0x0000700c08ff75b2 */ /* 0x0048b00008000100 */
[----:B------:R4:W3:Y:S01]  /*09e0*/  SYNCS.EXCH.64 URZ, [UR8+0x80], UR14 ;  /* 0x0000800e08ff75b2 */ /* 0x0008e20008000100 */
[----:B------:R4:W1:Y:S01]  /*09f0*/  SYNCS.EXCH.64 URZ, [UR8+0x78], UR12 ;  /* 0x0000780c08ff75b2 */ /* 0x0008620008000100 */
[----:B------:R4:W1:Y:S02]  /*0a00*/  SYNCS.EXCH.64 URZ, [UR8+0x88], UR14 ;  /* 0x0000880e08ff75b2 */ /* 0x0008640008000100 */
[----:B----4-:R-:W-:Y:S01]  /*0a10*/  NOP ;  /* 0x0000000000007918 */ /* 0x010fe20000000000 */
.L_x_12:
[----:B------:R-:W4:Y:S01]  /*0a20*/  SHFL.IDX PT, R0, R162, RZ, 0x1f ;  /* 0x00001fffa2007589 */ /* 0x000f2200000e0000 */
[----:B------:R-:W-:Y:S01]  /*0a30*/  NOP ;  /* 0x0000000000007918 */ /* 0x000fe20000000000 */
[----:B----4-:R-:W-:-:S13]  /*0a40*/  ISETP.NE.AND P0, PT, R0, 0x5, PT ;  /* 0x000000050000780c */ /* 0x010fda0003f05270 */
[----:B------:R-:W-:Y:S05]  /*0a50*/  @P0 BRA `(.L_x_13) ;  /* 0x0000000000440947 */ /* 0x000fea0003800000 */
[----:B--2---:R-:W-:Y:S01]  /*0a60*/  UMOV UR9, 0x400 ;  /* 0x0000040000097882 */ /* 0x004fe20000000000 */
        /* <DEDUP_REMOVED lines=16> */
.L_x_13:
[----:B------:R-:W4:Y:S01]  /*0b70*/  SHFL.IDX PT, R0, R162, RZ, 0x1f ;  /* 0x00001fffa2007589 */ /* 0x000f2200000e0000 */
[----:B------:R-:W-:Y:S01]  /*0b80*/  ISETP.NE.OR P1, PT, RZ, UR10, !P1 ;  /* 0x0000000aff007c0c */ /* 0x000fe2000cf25670 */
        /* <DEDUP_REMOVED lines=12> */
[----:B------:R4:W3:Y:S01]  /*0c50*/  SYNCS.EXCH.64 URZ, [UR8+0xc0], UR12 ;  /* 0x0000c00c08ff75b2 */ /* 0x0008e20008000100 */
[----:B------:R4:W1:Y:S01]  /*0c60*/  SYNCS.EXCH.64 URZ, [UR8+0xb8], UR12 ;  /* 0x0000b80c08ff75b2 */ /* 0x0008620008000100 */
[----:B------:R4:W1:Y:S02]  /*0c70*/  SYNCS.EXCH.64 URZ, [UR8+0xc8], UR12 ;  /* 0x0000c80c08ff75b2 */ /* 0x0008640008000100 */
[----:B----4-:R-:W-:Y:S01]  /*0c80*/  NOP ;  /* 0x0000000000007918 */ /* 0x010fe20000000000 */
.L_x_14:
[----:B------:R-:W-:Y:S01]  /*0c90*/  VOTEU.ALL UP1, P1 ;  /* 0x0000000000ff7886 */ /* 0x000fe20000820000 */
[----:B---3--:R-:W3:Y:S01]  /*0ca0*/  LDCU UR8, c[0x0][0x36c] ;  /* 0x00006d80ff0877ac */ /* 0x008ee20008000800 */
[----:B------:R-:W-:Y:S01]  /*0cb0*/  NOP ;  /* 0x0000000000007918 */ /* 0x000fe20000000000 */
[----:B------:R-:W-:Y:S01]  /*0cc0*/  LOP3.LUT R10, R170, 0x1f, RZ, 0xc0, !PT ;  /* 0x0000001faa0a7812 */ /* 0x000fe200078ec0ff */
[----:B--2---:R-:W-:Y:S01]  /*0cd0*/  UMOV UR12, 0x20 ;  /* 0x00000020000c7882 */ /* 0x004fe20000000000 */
[----:B------:R-:W-:Y:S01]  /*0ce0*/  @!UP1 UMOV UR6, 0x400 ;  /* 0x0000040000069882 */ /* 0x000fe20000000000 */
[----:B------:R-:W-:-:S04]  /*0cf0*/  @!UP1 UIADD3 UR12, UPT, UPT, -UR12, 0x100000, URZ ;  /* 0x001000000c0c9890 */ /* 0x000fc8000fffe1ff */
[----:B------:R-:W-:Y:S02]  /*0d00*/  @!UP1 USHF.L.U32 UR13, UR12, 0xb, URZ ;  /* 0x0000000b0c0d9899 */ /* 0x000fe400080006ff */
[----:B------:R-:W-:Y:S02]  /*0d10*/  @!UP1 USHF.L.U32 UR12, UR12, 0x1, URZ ;  /* 0x000000010c0c9899 */ /* 0x000fe400080006ff */
[----:B------:R-:W-:Y:S01]  /*0d20*/  @!UP1 ULEA UR6, UR37, UR6, 0x18 ;  /* 0x0000000625069291 */ /* 0x000fe2000f8ec0ff */
[----:B------:R-:W-:Y:S01]  /*0d30*/  VOTEU.ALL UP1, P1 ;  /* 0x0000000000ff7886 */ /* 0x000fe20000820000 */
[----:B------:R-:W-:Y:S01]  /*0d40*/  UISETP.NE.AND UP4, UPT, UR10, URZ, UPT ;  /* 0x000000ff0a00728c */ /* 0x000fe2000bf85270 */
[----:B------:R-:W2:Y:S09]  /*0d50*/  FENCE.VIEW.ASYNC.S ;  /* 0x00000000000073c6 */ /* 0x000eb20000000000 */
[----:B--2---:R2:W4:Y:S01]  /*0d60*/  @!UP1 SYNCS.EXCH.64 URZ, [UR6+0xd0], UR12 ;  /* 0x0000d00c06ff95b2 */ /* 0x0045220008000100 */
[----:B---3--:R-:W-:-:S09]  /*0d70*/  UISETP.EQ.U32.AND UP1, UPT, UR8, 0x1, UPT ;  /* 0x000000010800788c */ /* 0x008fd2000bf22070 */
[----:B------:R-:W-:Y:S05]  /*0d80*/  BRA.U !UP1, `(.L_x_15) ;  /* 0x0000000109087547 */ /* 0x000fea000b800000 */
[----:B-1--4-:R-:W-:Y:S01]  /*0d90*/  UCGABAR_ARV ;  /* 0x00000000000079c7 */ /* 0x012fe20008000000 */
[----:B------:R-:W-:Y:S05]  /*0da0*/  BRA `(.L_x_16) ;  /* 0x0000000000047947 */ /* 0x000fea0003800000 */
.L_x_15:
[----:B-1--4-:R-:W-:Y:S01]  /*0db0*/  NOP ;  /* 0x0000000000007918 */ /* 0x012fe20000000000 */
.L_x_16:
[----:B------:R-:W1:Y:S01]  /*0dc0*/  S2R R11, SR_CTAID.X ;  /* 0x00000000000b7919 */ /* 0x000e620000002500 */
[----:B------:R-:W-:-:S05]  /*0dd0*/  CS2R.32 R156, SR_CgaSize ;  /* 0x00000000009c7805 */ /* 0x000fca0000008a00 */
[----:B------:R-:W-:-:S05]  /*0de0*/  IMAD R156, R156, -0xa0, RZ ;  /* 0xffffff609c9c7824 */ /* 0x000fca00078e02ff */
[----:B------:R-:W-:-:S14]  /*0df0*/  R2UR UR8, R156 ;  /* 0x000000009c0872ca */ /* 0x000fdc00000e0000 */
[----:B------:R-:W3:Y:S01]  /*0e00*/  LDCU UR8, c[0x0][UR8+0x2b0] ;  /* 0x00005600080877ac */ /* 0x000ee20008000800 */
[----:B------:R-:W-:-:S05]  /*0e10*/  CS2R.32 R0, SR_CgaSize ;  /* 0x0000000000007805 */ /* 0x000fca0000008a00 */
[----:B------:R-:W-:-:S06]  /*0e20*/  IMAD R0, R0, -0xa0, RZ ;  /* 0xffffff6000007824 */ /* 0x000fcc00078e02ff */
[----:B------:R-:W4:Y:S01]  /*0e30*/  LDC R0, c[0x0][R0+0x2a0] ;  /* 0x0000a80000007b82 */ /* 0x000f220000000800 */
[----:B------:R-:W-:Y:S01]  /*0e40*/  PRMT R8, RZ, 0x7610, R8 ;  /* 0x00007610ff087816 */ /* 0x000fe20000000008 */
[----:B------:R-:W3:Y:S01]  /*0e50*/  S2R R20, SR_CTAID.Y ;  /* 0x0000000000147919 */ /* 0x000ee20000002600 */
[----:B------:R-:W-:-:S05]  /*0e60*/  CS2R.32 R156, SR_CgaSize ;  /* 0x00000000009c7805 */ /* 0x000fca0000008a00 */
[----:B------:R-:W-:-:S05]  /*0e70*/  IMAD R156, R156, -0xa0, RZ ;  /* 0xffffff609c9c7824 */ /* 0x000fca00078e02ff */
[----:B--2---:R-:W-:-:S14]  /*0e80*/  R2UR UR6, R156 ;  /* 0x000000009c0672ca */ /* 0x004fdc00000e0000 */
[----:B------:R-:W2:Y:S01]  /*0e90*/  LDCU UR6, c[0x0][UR6+0x2b4] ;  /* 0x00005680060677ac */ /* 0x000ea20008000800 */
[----:B------:R-:W-:Y:S01]  /*0ea0*/  UISETP.NE.AND UP2, UPT, UR10, 0x2, UPT ;  /* 0x000000020a00788c */ /* 0x000fe2000bf45270 */
[----:B------:R-:W3:Y:S01]  /*0eb0*/  LDC R9, c[0x0][0xb24] ;  /* 0x0002c900ff097b82 */ /* 0x000ee20000000800 */
[----:B------:R-:W-:-:S05]  /*0ec0*/  CS2R.32 R154, SR_CgaSize ;  /* 0x00000000009a7805 */ /* 0x000fca0000008a00 */
[----:B------:R-:W-:-:S06]  /*0ed0*/  IMAD R154, R154, -0xa0, RZ ;  /* 0xffffff609a9a7824 */ /* 0x000fcc00078e02ff */
[----:B------:R-:W4:Y:S08]  /*0ee0*/  LDC R154, c[0x0][R154+0x2a4] ;  /* 0x0000a9009a9a7b82 */ /* 0x000f300000000800 */
[----:B------:R-:W4:Y:S01]  /*0ef0*/  LDC R72, c[0x0][0xb24] ;  /* 0x0002c900ff487b82 */ /* 0x000f220000000800 */
[----:B-1----:R-:W-:Y:S01]  /*0f00*/  I2FP.F32.U32 R4, R11 ;  /* 0x0000000b00047245 */ /* 0x002fe20000201000 */
[----:B------:R-:W-:-:S06]  /*0f10*/  IMAD.MOV.U32 R21, RZ, RZ, R11 ;  /* 0x000000ffff157224 */ /* 0x000fcc00078e000b */
[----:B------:R-:W1:Y:S01]  /*0f20*/  S2UR UR36, SR_CTAID.Z ;  /* 0x00000000002479c3 */ /* 0x000e620000002700 */
[----:B---3--:R-:W-:Y:S02]  /*0f30*/  ISETP.GE.AND P0, PT, R9, 0x1, PT ;  /* 0x000000010900780c */ /* 0x008fe40003f06270 */
[----:B------:R-:W-:Y:S01]  /*0f40*/  I2FP.F32.U32 R2, R20 ;  /* 0x0000001400027245 */ /* 0x000fe20000201000 */
[----:B------:R-:W-:-:S04]  /*0f50*/  FMUL R4, R4, UR8 ;  /* 0x0000000804047c20 */ /* 0x000fc80008400000 */
[----:B--2---:R-:W-:Y:S01]  /*0f60*/  FMUL R2, R2, UR6 ;  /* 0x0000000602027c20 */ /* 0x004fe20008400000 */
[----:B------:R-:W2:Y:S01]  /*0f70*/  F2I.U32.TRUNC.NTZ R156, R4 ;  /* 0x00000004009c7305 */ /* 0x000ea2000020f000 */
[----:B------:R-:W3:Y:S07]  /*0f80*/  LDCU UR6, c[0x0][0xb30] ;  /* 0x00016600ff0677ac */ /* 0x000eee0008000800 */
[----:B------:R-:W1:Y:S01]  /*0f90*/  F2I.U32.TRUNC.NTZ R3, R2 ;  /* 0x0000000200037305 */ /* 0x000e62000020f000 */
[----:B--2---:R-:W-:-:S04]  /*0fa0*/  IMAD.MOV R156, RZ, RZ, -R156 ;  /* 0x000000ffff9c7224 */ /* 0x004fc800078e0a9c */
[----:B----4-:R-:W-:Y:S01]  /*0fb0*/  IMAD R156, R0, R156, R11 ;  /* 0x0000009c009c7224 */ /* 0x010fe200078e020b */
[----:B------:R-:W-:Y:S01]  /*0fc0*/  PRMT R0, RZ, 0x7610, R0 ;  /* 0x00007610ff007816 */ /* 0x000fe20000000000 */
[----:B---3--:R-:W-:Y:S01]  /*0fd0*/  UISETP.NE.AND UP3, UPT, UR6, 0x1, UPT ;  /* 0x000000010600788c */ /* 0x008fe2000bf65270 */
[----:B-1----:R-:W-:-:S05]  /*0fe0*/  IADD3 R3, PT, PT, -R3, RZ, RZ ;  /* 0x000000ff03037210 */ /* 0x002fca0007ffe1ff */
[----:B------:R-:W-:Y:S01]  /*0ff0*/  IMAD R154, R154, R3, R20 ;  /* 0x000000039a9a7224 */ /* 0x000fe200078e0214 */
[----:B------:R-:W-:Y:S06]  /*1000*/  BRA.U UP4, `(.L_x_17) ;  /* 0x0000000104247547 */ /* 0x000fec000b800000 */
[----:B------:R-:W-:Y:S01]  /*1010*/  ISETP.NE.AND P1, PT, R154, RZ, PT ;  /* 0x000000ff9a00720c */ /* 0x000fe20003f25270 */
[----:B------:R-:W-:Y:S01]  /*1020*/  IMAD.MOV.U32 R0, RZ, RZ, 0x3 ;  /* 0x00000003ff007424 */ /* 0x000fe200078e00ff */
[C---:B------:R-:W-:Y:S02]  /*1030*/  LOP3.LUT R3, R156.reuse, 0xfffffffe, RZ, 0xc0, !PT ;  /* 0xfffffffe9c037812 */ /* 0x040fe400078ec0ff */
[----:B------:R-:W-:Y:S02]  /*1040*/  ISETP.LT.U32.OR P1, PT, R156, 0x2, !P1 ;  /* 0x000000029c00780c */ /* 0x000fe40004f21470 */
[----:B------:R-:W-:Y:S02]  /*1050*/  SHF.L.U32 R0, R0, R3, RZ ;  /* 0x0000000300007219 */ /* 0x000fe400000006ff */
[----:B------:R-:W-:Y:S02]  /*1060*/  SEL R5, RZ, 0x1, !P1 ;  /* 0x00000001ff057807 */ /* 0x000fe40004800000 */
[----:B------:R-:W-:-:S05]  /*1070*/  SEL R2, RZ, 0x2, !P1 ;  /* 0x00000002ff027807 */ /* 0x000fca0004800000 */
[----:B------:R-:W-:-:S05]  /*1080*/  IMAD.IADD R2, R5, 0x1, R2 ;  /* 0x0000000105027824 */ /* 0x000fca00078e0202 */
[----:B------:R-:W-:Y:S02]  /*1090*/  PRMT R8, R2, 0x7610, R8 ;  /* 0x0000761002087816 */ /* 0x000fe40000000008 */
.L_x_17:
[----:B------:R-:W-:Y:S05]  /*10a0*/  @!P0 BRA `(.L_x_18) ;  /* 0x0000000000b88947 */ /* 0x000fea0003800000 */
[----:B------:R-:W1:Y:S01]  /*10b0*/  LDC.64 R4, c[0x0][0xb18] ;  /* 0x0002c600ff047b82 */ /* 0x000e620000000a00 */
[----:B------:R-:W-:-:S07]  /*10c0*/  ISETP.NE.AND P0, PT, R9, 0x1, PT ;  /* 0x000000010900780c */ /* 0x000fce0003f05270 */
[----:B------:R-:W2:Y:S08]  /*10d0*/  LDC R14, c[0x0][0xb0c] ;  /* 0x0002c300ff0e7b82 */ /* 0x000eb00000000800 */
[----:B------:R-:W3:Y:S08]  /*10e0*/  LDC R13, c[0x0][0x370] ;  /* 0x0000dc00ff0d7b82 */ /* 0x000ef00000000800 */
[----:B------:R-:W4:Y:S01]  /*10f0*/  LDC R16, c[0x0][0x374] ;  /* 0x0000dd00ff107b82 */ /* 0x000f220000000800 */
[----:B-1----:R-:W-:-:S07]  /*1100*/  ISETP.NE.AND P1, PT, R4, 0x1, PT ;  /* 0x000000010400780c */ /* 0x002fce0003f25270 */
[----:B------:R-:W3:Y:S01]  /*1110*/  LDC.64 R6, c[0x0][0xb10] ;  /* 0x0002c400ff067b82 */ /* 0x000ee20000000a00 */
[----:B--2---:R-:W-:-:S07]  /*1120*/  ISETP.NE.AND P2, PT, R14, 0x1, PT ;  /* 0x000000010e00780c */ /* 0x004fce0003f45270 */
[----:B------:R-:W1:Y:S08]  /*1130*/  LDC R12, c[0x0][0xb20] ;  /* 0x0002c800ff0c7b82 */ /* 0x000e700000000800 */
[----:B------:R-:W2:Y:S01]  /*1140*/  LDC.64 R2, c[0x0][0xb28] ;  /* 0x0002ca00ff027b82 */ /* 0x000ea20000000a00 */
[----:B----4-:R-:W-:-:S04]  /*1150*/  IMAD.HI.U32 R15, R16, R5, RZ ;  /* 0x00000005100f7227 */ /* 0x010fc800078e00ff */
[----:B------:R-:W-:-:S04]  /*1160*/  IMAD.HI.U32 R5, R20, R5, RZ ;  /* 0x0000000514057227 */ /* 0x000fc800078e00ff */
[----:B---3--:R-:W-:-:S04]  /*1170*/  IMAD.HI.U32 R18, R13, R6, RZ ;  /* 0x000000060d127227 */ /* 0x008fc800078e00ff */
[C---:B------:R-:W-:Y:S01]  /*1180*/  IMAD.HI.U32 R22, R11.reuse, R6, RZ ;  /* 0x000000060b167227 */ /* 0x040fe200078e00ff */
[-C--:B------:R-:W-:Y:S02]  /*1190*/  @P2 SHF.R.U32.HI R13, RZ, R7.reuse, R18 ;  /* 0x00000007ff0d2219 */ /* 0x080fe40000011612 */
[-C--:B-1----:R-:W-:Y:S02]  /*11a0*/  @P1 SHF.R.U32.HI R16, RZ, R12.reuse, R15 ;  /* 0x0000000cff101219 */ /* 0x082fe4000001160f */
[----:B------:R-:W-:Y:S02]  /*11b0*/  SHF.R.U32.HI R5, RZ, R12, R5 ;  /* 0x0000000cff057219 */ /* 0x000fe40000011605 */
[----:B------:R-:W-:Y:S02]  /*11c0*/  SHF.R.U32.HI R22, RZ, R7, R22 ;  /* 0x00000007ff167219 */ /* 0x000fe40000011616 */
[----:B------:R-:W-:Y:S01]  /*11d0*/  SEL R5, R20, R5, !P1 ;  /* 0x0000000514057207 */ /* 0x000fe20004800000 */
[----:B--2---:R-:W-:Y:S01]  /*11e0*/  IMAD.HI.U32 R18, R16, R2, RZ ;  /* 0x0000000210127227 */ /* 0x004fe200078e00ff */
[----:B------:R-:W-:-:S02]  /*11f0*/  SEL R21, R11, R22, !P2 ;  /* 0x000000160b157207 */ /* 0x000fc40005000000 */
[----:B------:R-:W-:Y:S01]  /*1200*/  IADD3 R7, PT, PT, -R5, RZ, RZ ;  /* 0x000000ff05077210 */ /* 0x000fe20007ffe1ff */
[----:B------:R-:W-:Y:S01]  /*1210*/  IMAD.HI.U32 R6, R13, R2, RZ ;  /* 0x000000020d067227 */ /* 0x000fe200078e00ff */
[----:B------:R-:W-:-:S03]  /*1220*/  @P0 SHF.R.U32.HI R16, RZ, R3, R18 ;  /* 0x00000003ff100219 */ /* 0x000fc60000011612 */
[----:B------:R-:W-:Y:S01]  /*1230*/  IMAD R7, R4, R7, R20 ;  /* 0x0000000704077224 */ /* 0x000fe200078e0214 */
[----:B------:R-:W-:Y:S01]  /*1240*/  @P0 SHF.R.U32.HI R13, RZ, R3, R6 ;  /* 0x00000003ff0d0219 */ /* 0x000fe20000011606 */
[----:B------:R-:W-:-:S04]  /*1250*/  IMAD R16, R16, R9, RZ ;  /* 0x0000000910107224 */ /* 0x000fc800078e02ff */
[----:B------:R-:W-:Y:S01]  /*1260*/  IMAD R6, R13, R9, RZ ;  /* 0x000000090d067224 */ /* 0x000fe200078e02ff */
[----:B------:R-:W-:-:S04]  /*1270*/  ISETP.GE.AND P1, PT, R5, R16, PT ;  /* 0x000000100500720c */ /* 0x000fc80003f26270 */
[----:B------:R-:W-:Y:S01]  /*1280*/  ISETP.GE.OR P1, PT, R21, R6, P1 ;  /* 0x000000061500720c */ /* 0x000fe20000f26670 */
[----:B------:R-:W-:-:S05]  /*1290*/  IMAD.HI.U32 R6, R5, R2, RZ ;  /* 0x0000000205067227 */ /* 0x000fca00078e00ff */
[----:B------:R-:W-:-:S04]  /*12a0*/  SHF.R.U32.HI R6, RZ, R3, R6 ;  /* 0x00000003ff067219 */ /* 0x000fc80000011606 */
[----:B------:R-:W-:-:S03]  /*12b0*/  SEL R6, R5, R6, !P0 ;  /* 0x0000000605067207 */ /* 0x000fc60004000000 */
[----:B------:R-:W-:Y:S01]  /*12c0*/  @!P1 IMAD.HI.U32 R12, R21, R2, RZ ;  /* 0x00000002150c9227 */ /* 0x000fe200078e00ff */
[----:B------:R-:W-:-:S04]  /*12d0*/  IADD3 R2, PT, PT, -R6, RZ, RZ ;  /* 0x000000ff06027210 */ /* 0x000fc80007ffe1ff */
[----:B------:R-:W-:Y:S01]  /*12e0*/  @!P1 SHF.R.U32.HI R12, RZ, R3, R12 ;  /* 0x00000003ff0c9219 */ /* 0x000fe2000001160c */
[----:B------:R-:W-:-:S03]  /*12f0*/  IMAD R2, R9, R2, R5 ;  /* 0x0000000209027224 */ /* 0x000fc600078e0205 */
[----:B------:R-:W-:-:S05]  /*1300*/  @!P1 SEL R3, R21, R12, !P0 ;  /* 0x0000000c15039207 */ /* 0x000fca0004000000 */
[--C-:B------:R-:W-:Y:S02]  /*1310*/  @!P1 IMAD.IADD R6, R6, 0x1, -R3.reuse ;  /* 0x0000000106069824 */ /* 0x100fe400078e0a03 */
[----:B------:R-:W-:Y:S01]  /*1320*/  @!P1 IMAD R3, R2, R13, R3 ;  /* 0x0000000d02039224 */ /* 0x000fe200078e0203 */
[----:B------:R-:W-:Y:S01]  /*1330*/  IADD3 R2, PT, PT, -R21, RZ, RZ ;  /* 0x000000ff15027210 */ /* 0x000fe20007ffe1ff */
[----:B------:R-:W-:Y:S02]  /*1340*/  @!P1 IMAD R5, R6, R9, R21 ;  /* 0x0000000906059224 */ /* 0x000fe400078e0215 */
[----:B------:R-:W-:Y:S02]  /*1350*/  @!P1 IMAD.MOV.U32 R21, RZ, RZ, R3 ;  /* 0x000000ffff159224 */ /* 0x000fe400078e0003 */
[----:B------:R-:W-:Y:S02]  /*1360*/  IMAD R2, R14, R2, R11 ;  /* 0x000000020e027224 */ /* 0x000fe400078e020b */
[----:B------:R-:W-:-:S02]  /*1370*/  IMAD R20, R5, R4, R7 ;  /* 0x0000000405147224 */ /* 0x000fc400078e0207 */
[----:B------:R-:W-:Y:S02]  /*1380*/  IMAD R21, R21, R14, R2 ;  /* 0x0000000e15157224 */ /* 0x000fe400078e0202 */
.L_x_18:
[----:B------:R-:W-:Y:S05]  /*1390*/  BRA.U UP3, `(.L_x_19) ;  /* 0x0000000103407547 */ /* 0x000fea000b800000 */
[----:B------:R-:W1:Y:S08]  /*13a0*/  LDC.64 R4, c[0x0][0xb10] ;  /* 0x0002c400ff047b82 */ /* 0x000e700000000a00 */
[----:B------:R-:W2:Y:S08]  /*13b0*/  LDC.64 R2, c[0x0][0xb18] ;  /* 0x0002c600ff027b82 */ /* 0x000eb00000000a00 */
[----:B------:R-:W3:Y:S08]  /*13c0*/  LDC R6, c[0x0][0xb20] ;  /* 0x0002c800ff067b82 */ /* 0x000ef00000000800 */
[----:B------:R-:W4:Y:S01]  /*13d0*/  LDC R12, c[0x0][0xb0c] ;  /* 0x0002c300ff0c7b82 */ /* 0x000f220000000800 */
[----:B-1----:R-:W-:-:S05]  /*13e0*/  IMAD.HI.U32 R4, R21, R4, RZ ;  /* 0x0000000415047227 */ /* 0x002fca00078e00ff */
[----:B------:R-:W-:Y:S01]  /*13f0*/  SHF.R.U32.HI R4, RZ, R5, R4 ;  /* 0x00000005ff047219 */ /* 0x000fe20000011604 */
[----:B--2---:R-:W-:Y:S01]  /*1400*/  IMAD.HI.U32 R3, R20, R3, RZ ;  /* 0x0000000314037227 */ /* 0x004fe200078e00ff */
[----:B------:R-:W-:-:S04]  /*1410*/  ISETP.NE.AND P0, PT, R2, 0x1, PT ;  /* 0x000000010200780c */ /* 0x000fc80003f05270 */
[----:B---3--:R-:W-:-:S04]  /*1420*/  SHF.R.U32.HI R3, RZ, R6, R3 ;  /* 0x00000006ff037219 */ /* 0x008fc80000011603 */
[----:B------:R-:W-:Y:S02]  /*1430*/  SEL R3, R20, R3, !P0 ;  /* 0x0000000314037207 */ /* 0x000fe40004000000 */
[----:B----4-:R-:W-:-:S04]  /*1440*/  ISETP.NE.AND P1, PT, R12, 0x1, PT ;  /* 0x000000010c00780c */ /* 0x010fc80003f25270 */
[----:B------:R-:W-:-:S05]  /*1450*/  SEL R6, R21, R4, !P1 ;  /* 0x0000000415067207 */ /* 0x000fca0004800000 */
[----:B------:R-:W-:Y:S02]  /*1460*/  IMAD.IADD R4, R3, 0x1, -R6 ;  /* 0x0000000103047824 */ /* 0x000fe400078e0a06 */
[----:B------:R-:W-:Y:S02]  /*1470*/  IMAD.IADD R3, R6, 0x1, -R3 ;  /* 0x0000000106037824 */ /* 0x000fe400078e0a03 */
[----:B------:R-:W-:Y:S02]  /*1480*/  IMAD R21, R4, R12, R21 ;  /* 0x0000000c04157224 */ /* 0x000fe400078e0215 */
[----:B------:R-:W-:Y:S02]  /*1490*/  IMAD R20, R3, R2, R20 ;  /* 0x0000000203147224 */ /* 0x000fe400078e0214 */
.L_x_19:
[----:B------:R-:W-:Y:S05]  /*14a0*/  BRA.U !UP1, `(.L_x_20) ;  /* 0x00000001090c7547 */ /* 0x000fea000b800000 */
[----:B------:R-:W-:Y:S01]  /*14b0*/  UCGABAR_WAIT ;  /* 0x0000000000007dc7 */ /* 0x000fe20008000000 */
[----:B------:R-:W-:Y:S01]  /*14c0*/  CCTL.IVALL ;  /* 0x00000000ff00798f */ /* 0x000fe20002000000 */
[----:B------:R-:W-:Y:S05]  /*14d0*/  BRA `(.L_x_21) ;  /* 0x0000000000047947 */ /* 0x000fea0003800000 */
.L_x_20:
[----:B------:R-:W-:Y:S06]  /*14e0*/  BAR.SYNC.DEFER_BLOCKING 0x0 ;  /* 0x0000000000007b1d */ /* 0x000fec0000010000 */
.L_x_21:
[----:B------:R-:W-:Y:S05]  /*14f0*/  BRA.U UP2, `(.L_x_22) ;  /* 0x0000001102b87547 */ /* 0x000fea000b800000 */
[----:B------:R-:W1:Y:S01]  /*1500*/  LDCU UR15, c[0x0][0x38c] ;  /* 0x00007180ff0f77ac */ /* 0x000e620008000800 */
[----:B------:R-:W2:Y:S01]  /*1510*/  LDC R9, c[0x0][0x370] ;  /* 0x0000dc00ff097b82 */ /* 0x000ea20000000800 */
[----:B------:R-:W-:Y:S01]  /*1520*/  IMAD.SHL.U32 R16, R11, 0x80, RZ ;  /* 0x000000800b107824 */ /* 0x000fe200078e00ff */
[----:B------:R-:W-:Y:S01]  /*1530*/  PLOP3.LUT P1, PT, PT, PT, UP5, 0x80, 0x8 ;  /* 0x000000000008781c */ /* 0x000fe20003f2f058 */
[----:B------:R-:W-:Y:S01]  /*1540*/  HFMA2 R12, -RZ, RZ, 0, 0 ;  /* 0x00000000ff0c7431 */ /* 0x000fe200000001ff */
[----:B------:R-:W-:Y:S01]  /*1550*/  UISETP.NE.AND UP1, UPT, UR10, URZ, UPT ;  /* 0x000000ff0a00728c */ /* 0x000fe2000bf25270 */
[----:B------:R-:W-:Y:S01]  /*1560*/  ISETP.NE.AND P4, PT, R10, RZ, P5 ;  /* 0x000000ff0a00720c */ /* 0x000fe20002f85270 */
[----:B------:R-:W-:Y:S01]  /*1570*/  IMAD.MOV.U32 R15, RZ, RZ, 0x1 ;  /* 0x00000001ff0f7424 */ /* 0x000fe200078e00ff */
[----:B------:R-:W-:Y:S01]  /*1580*/  PLOP3.LUT P1, PT, P1, PT, PT, 0x8, 0x80 ;  /* 0x000000000080781c */ /* 0x000fe20000f2e170 */
[----:B------:R-:W3:Y:S01]  /*1590*/  LDC R0, c[0x0][0x374] ;  /* 0x0000dd00ff007b82 */ /* 0x000ee20000000800 */
[----:B------:R-:W-:Y:S01]  /*15a0*/  IMAD.MOV.U32 R14, RZ, RZ, RZ ;  /* 0x000000ffff0e7224 */ /* 0x000fe200078e00ff */
[----:B------:R-:W-:Y:S01]  /*15b0*/  MOV R8, 0x1 ;  /* 0x0000000100087802 */ /* 0x000fe20000000f00 */
[----:B------:R-:W-:Y:S01]  /*15c0*/  IMAD.MOV.U32 R10, RZ, RZ, RZ ;  /* 0x000000ffff0a7224 */ /* 0x000fe200078e00ff */
[----:B------:R-:W-:Y:S01]  /*15d0*/  LOP3.LUT R16, R16, 0x80, RZ, 0xc0, !PT ;  /* 0x0000008010107812 */ /* 0x000fe200078ec0ff */
[----:B------:R-:W4:Y:S01]  /*15e0*/  LDCU.64 UR30, c[0x0][0x348] ;  /* 0x00006900ff1e77ac */ /* 0x000f220008000a00 */
[----:B-1----:R-:W-:-:S02]  /*15f0*/  UIADD3 UR4, UPT, UPT, UR15, 0x7f, URZ ;  /* 0x0000007f0f047890 */ /* 0x002fc4000fffe0ff */
[----:B------:R-:W-:Y:S02]  /*1600*/  USEL UR7, UR7, 0x2, UP1 ;  /* 0x0000000207077887 */ /* 0x000fe40008800000 */
[----:B------:R-:W-:Y:S01]  /*1610*/  USHF.R.S32.HI UR22, URZ, 0x1f, UR4 ;  /* 0x0000001fff167899 */ /* 0x000fe20008011404 */
[----:B------:R-:W-:-:S03]  /*1620*/  UMOV UR13, URZ ;  /* 0x000000ff000d7c82 */ /* 0x000fc60008000000 */
[----:B------:R-:W-:Y:S02]  /*1630*/  ULEA.HI UR22, UR22, UR4, URZ, 0x7 ;  /* 0x0000000416167291 */ /* 0x000fe4000f8f38ff */
[----:B------:R-:W-:Y:S02]  /*1640*/  UIADD3 UR4, UPT, UPT, UR15, -0x1, URZ ;  /* 0xffffffff0f047890 */ /* 0x000fe4000fffe0ff */
[----:B------:R-:W-:Y:S02]  /*1650*/  USHF.R.S32.HI UR22, URZ, 0x7, UR22 ;  /* 0x00000007ff167899 */ /* 0x000fe40008011416 */
[----:B------:R-:W-:Y:S02]  /*1660*/  UISETP.GE.U32.AND UP2, UPT, UR4, -0xff, UPT ;  /* 0xffffff010400788c */ /* 0x000fe4000bf46070 */
[----:B------:R-:W-:Y:S02]  /*1670*/  UISETP.LT.U32.AND UP0, UPT, UR22, 0x2, UPT ;  /* 0x000000021600788c */ /* 0x000fe4000bf01070 */
[----:B------:R-:W-:-:S02]  /*1680*/  UIADD3 UR15, UPT, UPT, UR15, 0xfe, URZ ;  /* 0x000000fe0f0f7890 */ /* 0x000fc4000fffe0ff */
[----:B------:R-:W-:-:S04]  /*1690*/  USEL UR21, UR22, 0x2, UP0 ;  /* 0x0000000216157887 */ /* 0x000fc80008000000 */
[----:B------:R-:W-:Y:S02]  /*16a0*/  UIADD3 UR6, UPT, UPT, UR21, -0x1, URZ ;  /* 0xffffffff15067890 */ /* 0x000fe4000fffe0ff */
[----:B------:R-:W-:Y:S02]  /*16b0*/  @UP2 UIADD3 UR6, UPT, UPT, UR21, URZ, URZ ;  /* 0x000000ff15062290 */ /* 0x000fe4000fffe0ff */
[----:B------:R-:W-:Y:S02]  /*16c0*/  UIADD3 UR14, UPT, UPT, UR22, -UR21, URZ ;  /* 0x80000015160e7290 */ /* 0x000fe4000fffe0ff */
[----:B------:R-:W-:Y:S02]  /*16d0*/  UIADD3 UR5, UPT, UPT, UR6, 0x1, URZ ;  /* 0x0000000106057890 */ /* 0x000fe4000fffe0ff */
[----:B--2-4-:R-:W-:-:S12]  /*16e0*/  UIADD3 UR6, UPT, UPT, -UR6, URZ, URZ ;  /* 0x000000ff06067290 */ /* 0x014fd8000fffe1ff */
.L_x_42:
[----:B------:R-:W-:Y:S01]  /*16f0*/  UISETP.NE.AND UP0, UPT, UR37, URZ, UPT ;  /* 0x000000ff2500728c */ /* 0x000fe2000bf05270 */
[----:B------:R-:W1:Y:S08]  /*1700*/  S2UR UR37, SR_CgaCtaId ;  /* 0x00000000002579c3 */ /* 0x000e700000008800 */
[----:B------:R-:W-:Y:S05]  /*1710*/  BRA.U UP0, `(.L_x_23) ;  /* 0x0000000100347547 */ /* 0x000fea000b800000 */
[----:B------:R-:W2:Y:S01]  /*1720*/  S2R R2, SR_CgaCtaId ;  /* 0x0000000000027919 */ /* 0x000ea20000008800 */
[----:B------:R-:W-:-:S04]  /*1730*/  MOV R3, 0x400 ;  /* 0x0000040000037802 */ /* 0x000fc80000000f00 */
[----:B--2---:R-:W-:Y:S02]  /*1740*/  LEA R3, R2, R3, 0x18 ;  /* 0x0000000302037211 */ /* 0x004fe400078ec0ff */
[----:B------:R-:W-:-:S03]  /*1750*/  SHF.L.U32 R2, R8, 0x1f, RZ ;  /* 0x0000001f08027819 */ /* 0x000fc600000006ff */
[----:B------:R-:W-:-:S04]  /*1760*/  IMAD R3, R10, 0x8, R3 ;  /* 0x000000080a037824 */ /* 0x000fc800078e0203 */
[----:B------:R-:W2:Y:S02]  /*1770*/  SYNCS.PHASECHK.TRANS64.TRYWAIT P0, [R3+URZ+0xc0], R2 ;  /* 0x0000c002030075a7 */ /* 0x000ea400080011ff */
[----:B--2---:R-:W-:Y:S05]  /*1780*/  @!P0 BRA `(.L_x_24) ;  /* 0x0000009c009c8947 */ /* 0x004fea0003800000 */
.L_x_145:
[----:B------:R-:W-:Y:S01]  /*1790*/  VIADD R10, R10, 0x1 ;  /* 0x000000010a0a7836 */ /* 0x000fe20000000000 */
[----:B------:R2:W-:Y:S04]  /*17a0*/  SYNCS.ARRIVE.TRANS64.A1T0 RZ, [R3+URZ+0xb0], RZ ;  /* 0x0000b0ff03ff79a7 */ /* 0x0005e800081000ff */
[----:B------:R-:W-:-:S04]  /*17b0*/  ISETP.NE.AND P0, PT, R10, 0x2, PT ;  /* 0x000000020a00780c */ /* 0x000fc80003f05270 */
[----:B------:R-:W-:Y:S02]  /*17c0*/  SEL R10, R10, RZ, P0 ;  /* 0x000000ff0a0a7207 */ /* 0x000fe40000000000 */
[----:B--2---:R-:W-:-:S04]  /*17d0*/  SEL R3, RZ, 0x1, P0 ;  /* 0x00000001ff037807 */ /* 0x004fc80000000000 */
[----:B------:R-:W-:-:S07]  /*17e0*/  LOP3.LUT R8, R8, R3, RZ, 0x3c, !PT ;  /* 0x0000000308087212 */ /* 0x000fce00078e3cff */
.L_x_23:
[----:B------:R-:W-:Y:S01]  /*17f0*/  UMOV UR4, 0x400 ;  /* 0x0000040000047882 */ /* 0x000fe20000000000 */
[----:B------:R-:W-:Y:S01]  /*1800*/  LEA.HI R3, R21, R21, RZ, 0x1 ;  /* 0x0000001515037211 */ /* 0x000fe200078f08ff */
[----:B-1----:R-:W-:Y:S01]  /*1810*/  ULEA UR4, UR37, UR4, 0x18 ;  /* 0x0000000425047291 */ /* 0x002fe2000f8ec0ff */
[----:B------:R-:W-:Y:S01]  /*1820*/  SHF.L.U32 R2, R15, 0x1f, RZ ;  /* 0x0000001f0f027819 */ /* 0x000fe200000006ff */
[----:B------:R-:W-:Y:S01]  /*1830*/  UISETP.GE.U32.AND UP0, UPT, UR15, 0xff, UPT ;  /* 0x000000ff0f00788c */ /* 0x000fe2000bf06070 */
[C---:B------:R-:W-:Y:S01]  /*1840*/  R2UR UR9, R16.reuse ;  /* 0x00000000100972ca */ /* 0x040fe200000e0000 */
[----:B------:R-:W-:Y:S01]  /*1850*/  ULEA UR8, UR13, UR4, 0x3 ;  /* 0x000000040d087291 */ /* 0x000fe2000f8e18ff */
[----:B------:R-:W-:Y:S01]  /*1860*/  IMAD.SHL.U32 R3, R3, 0x80, RZ ;  /* 0x0000008003037824 */ /* 0x000fe200078e00ff */
[----:B------:R-:W-:Y:S01]  /*1870*/  R2UR UR19, R16 ;  /* 0x00000000101372ca */ /* 0x000fe200000e0000 */
[----:B------:R-:W-:-:S03]  /*1880*/  UMOV UR23, URZ ;  /* 0x000000ff00177c82 */ /* 0x000fc60008000000 */
[----:B------:R-:W-:-:S03]  /*1890*/  R2UR UR35, R3 ;  /* 0x00000000032372ca */ /* 0x000fc600000e0000 */
[----:B------:R1:W2:Y:S01]  /*18a0*/  SYNCS.PHASECHK.TRANS64.TRYWAIT P0, [UR8+0x10], R2 ;  /* 0x00001002ff0075a7 */ /* 0x0002a20008001108 */
[----:B------:R-:W-:-:S09]  /*18b0*/  R2UR UR8, R20 ;  /* 0x00000000140872ca */ /* 0x000fd200000e0000 */
[----:B------:R-:W-:-:S04]  /*18c0*/  ULOP3.LUT UR35, UR9, 0xffffff00, UR35, 0xf8, !UPT ;  /* 0xffffff0009237892 */ /* 0x000fc8000f8ef823 */
[----:B------:R-:W-:Y:S01]  /*18d0*/  ULEA UR19, UR8, UR19, 0x8 ;  /* 0x0000001308137291 */ /* 0x000fe2000f8e40ff */
[----:B------:R-:W-:Y:S11]  /*18e0*/  BRA.U !UP0, `(.L_x_25) ;  /* 0x0000000108ec7547 */ /* 0x000ff6000b800000 */
[----:B------:R-:W-:Y:S01]  /*18f0*/  UMOV UR29, UR6 ;  /* 0x00000006001d7c82 */ /* 0x000fe20008000000 */
[----:B------:R-:W-:Y:S01]  /*1900*/  UMOV UR44, UR13 ;  /* 0x0000000d002c7c82 */ /* 0x000fe20008000000 */
[----:B------:R-:W-:-:S05]  /*1910*/  UMOV UR26, 0x40 ;  /* 0x00000040001a7882 */ /* 0x000fca0000000000 */
.L_x_31:
[----:B------:R-:W-:Y:S01]  /*1920*/  ULEA UR33, UR44, UR4, 0x3 ;  /* 0x000000042c217291 */ /* 0x000fe2000f8e18ff */
[----:B------:R-:W-:Y:S01]  /*1930*/  @P5 MOV R3, 0x20000 ;  /* 0x0002000000035802 */ /* 0x000fe20000000f00 */
[----:B-12---:R-:W-:Y:S10]  /*1940*/  @P0 BRA `(.L_x_26) ;  /* 0x00000000000c0947 */ /* 0x006ff40003800000 */
[----:B------:R-:W-:-:S04]  /*1950*/  SHF.L.U32 R5, R15, 0x1f, RZ ;  /* 0x0000001f0f057819 */ /* 0x000fc800000006ff */
[----:B------:R-:W2:Y:S02]  /*1960*/  SYNCS.PHASECHK.TRANS64.TRYWAIT P0, [UR33+0x10], R5 ;  /* 0x00001005ff0075a7 */ /* 0x000ea40008001121 */
[----:B--2---:R-:W-:Y:S05]  /*1970*/  @!P0 BRA `(.L_x_27) ;  /* 0x0000009c00348947 */ /* 0x004fea0003800000 */
.L_x_26:
[----:B------:R2:W-:Y:S01]  /*1980*/  @P5 SYNCS.ARRIVE.TRANS64 RZ, [UR33], R3 ;  /* 0x00000003ffff59a7 */ /* 0x0005e20008000021 */
[----:B------:R-:W-:Y:S02]  /*1990*/  ULOP3.LUT UR8, UR7, 0x2, URZ, 0xfc, !UPT ;  /* 0x0000000207087892 */ /* 0x000fe4000f8efcff */
[----:B------:R-:W-:Y:S02]  /*19a0*/  UIADD3 UR29, UPT, UPT, UR29, 0x1, URZ ;  /* 0x000000011d1d7890 */ /* 0x000fe4000fffe0ff */
[----:B------:R-:W-:Y:S02]  /*19b0*/  UISETP.NE.AND UP0, UPT, UR8, 0x2, UPT ;  /* 0x000000020800788c */ /* 0x000fe4000bf05270 */
[----:B------:R-:W-:-:S07]  /*19c0*/  UISETP.NE.AND UP2, UPT, UR29, 0x1, UPT ;  /* 0x000000011d00788c */ /* 0x000fce000bf45270 */
[----:B------:R-:W-:Y:S05]  /*19d0*/  BRA.U UP0, `(.L_x_28) ;  /* 0x0000000100047547 */ /* 0x000fea000b800000 */
[----:B------:R-:W-:Y:S05]  /*19e0*/  BPT.TRAP 0x1 ;  /* 0x000000040000795c */ /* 0x000fea0000300000 */
.L_x_28:
[----:B------:R-:W-:Y:S04]  /*19f0*/  BSSY.RECONVERGENT B0, `(.L_x_29) ;  /* 0x0000003000007945 */ /* 0x000fe80003800200 */
[----:B------:R-:W-:Y:S05]  /*1a00*/  @!P4 BRA `(.L_x_30) ;  /* 0x000000000004c947 */ /* 0x000fea0003800000 */
[----:B------:R-:W-:Y:S05]  /*1a10*/  BPT.TRAP 0x1 ;  /* 0x000000040000795c */ /* 0x000fea0000300000 */
.L_x_30:
[----:B------:R-:W-:Y:S05]  /*1a20*/  BSYNC.RECONVERGENT B0 ;  /* 0x0000000000007941 */ /* 0x000fea0003800200 */
.L_x_29:
[----:B------:R-:W-:Y:S02]  /*1a30*/  UIADD3 UR13, UPT, UPT, UR44, 0x1, URZ ;  /* 0x000000012c0d7890 */ /* 0x000fe4000fffe0ff */
[----:B------:R-:W-:Y:S02]  /*1a40*/  UIADD3 UR42, UP1, UPT, UR30, 0x80, URZ ;  /* 0x000000801e2a7890 */ /* 0x000fe4000ff3e0ff */
[----:B------:R-:W-:Y:S02]  /*1a50*/  UISETP.NE.AND UP0, UPT, UR13, 0x2, UPT ;  /* 0x000000020d00788c */ /* 0x000fe4000bf05270 */
[----:B------:R-:W-:Y:S02]  /*1a60*/  UIADD3 UR34, UPT, UPT, UR26, -0x40, URZ ;  /* 0xffffffc01a227890 */ /* 0x000fe4000fffe0ff */
[----:B------:R-:W-:Y:S02]  /*1a70*/  USEL UR9, URZ, 0x1, UP0 ;  /* 0x00000001ff097887 */ /* 0x000fe40008000000 */
[----:B------:R-:W-:-:S02]  /*1a80*/  USEL UR13, UR13, URZ, UP0 ;  /* 0x000000ff0d0d7287 */ /* 0x000fc40008000000 */
[----:B------:R-:W-:Y:S02]  /*1a90*/  UIADD3 UR40, UP0, UPT, UR30, 0x180, URZ ;  /* 0x000001801e287890 */ /* 0x000fe4000ff1e0ff */
[----:B------:R-:W-:Y:S01]  /*1aa0*/  ULEA UR8, UR13, UR4, 0x3 ;  /* 0x000000040d087291 */ /* 0x000fe2000f8e18ff */
[----:B------:R-:W-:Y:S01]  /*1ab0*/  LOP3.LUT R15, R15, UR9, RZ, 0x3c, !PT ;  /* 0x000000090f0f7c12 */ /* 0x000fe2000f8e3cff */
[----:B------:R-:W-:Y:S02]  /*1ac0*/  ULOP3.LUT UR33, UR33, 0xfefffff8, URZ, 0xc0, !UPT ;  /* 0xfefffff821217892 */ /* 0x000fe4000f8ec0ff */
[----:B------:R-:W-:Y:S01]  /*1ad0*/  UIADD3.X UR43, UPT, UPT, URZ, UR31, URZ, UP1, !UPT ;  /* 0x0000001fff2b7290 */ /* 0x000fe20008ffe4ff */
[----:B-1----:R-:W-:Y:S01]  /*1ae0*/  SHF.L.U32 R2, R15, 0x1f, RZ ;  /* 0x0000001f0f027819 */ /* 0x002fe200000006ff */
[----:B------:R-:W-:Y:S01]  /*1af0*/  UIADD3.X UR41, UPT, UPT, URZ, UR31, URZ, UP0, !UPT ;  /* 0x0000001fff297290 */ /* 0x000fe200087fe4ff */
[----:B------:R-:W-:Y:S02]  /*1b00*/  UMOV UR38, 0x0 ;  /* 0x0000000000267882 */ /* 0x000fe40000000000 */
[----:B------:R4:W1:Y:S01]  /*1b10*/  SYNCS.PHASECHK.TRANS64.TRYWAIT P0, [UR8+0x10], R2 ;  /* 0x00001002ff0075a7 */ /* 0x0008620008001108 */
[----:B------:R-:W-:Y:S01]  /*1b20*/  ULEA UR8, UR44, UR4, 0xf ;  /* 0x000000042c087291 */ /* 0x000fe2000f8e78ff */
[----:B------:R-:W-:Y:S01]  /*1b30*/  UMOV UR39, 0x10000000 ;  /* 0x1000000000277882 */ /* 0x000fe20000000000 */
[----:B------:R-:W-:-:S02]  /*1b40*/  UMOV UR27, UR35 ;  /* 0x00000023001b7c82 */ /* 0x000fc40008000000 */
[----:B------:R-:W-:Y:S02]  /*1b50*/  UIADD3 UR32, UPT, UPT, UR8, 0x10800, URZ ;  /* 0x0001080008207890 */ /* 0x000fe4000fffe0ff */
[----:B------:R-:W-:Y:S02]  /*1b60*/  UIADD3 UR24, UPT, UPT, UR8, 0x14800, URZ ;  /* 0x0001480008187890 */ /* 0x000fe4000fffe0ff */
[----:B------:R-:W-:Y:S02]  /*1b70*/  UIADD3 UR16, UPT, UPT, UR8, 0x20800, URZ ;  /* 0x0002080008107890 */ /* 0x000fe4000fffe0ff */
[----:B------:R-:W-:Y:S01]  /*1b80*/  UIADD3 UR8, UPT, UPT, UR8, 0x24800, URZ ;  /* 0x0002480008087890 */ /* 0x000fe2000fffe0ff */
[----:B------:R-:W-:Y:S01]  /*1b90*/  UMOV UR28, UR36 ;  /* 0x00000024001c7c82 */ /* 0x000fe20008000000 */
[----:B------:R-:W-:Y:S01]  /*1ba0*/  UMOV UR25, UR33 ;  /* 0x0000002100197c82 */ /* 0x000fe20008000000 */
[----:B------:R-:W-:Y:S01]  /*1bb0*/  UMOV UR20, UR36 ;  /* 0x0000002400147c82 */ /* 0x000fe20008000000 */
[----:B------:R-:W-:Y:S01]  /*1bc0*/  UMOV UR17, UR33 ;  /* 0x0000002100117c82 */ /* 0x000fe20008000000 */
[----:B------:R-:W-:Y:S01]  /*1bd0*/  UMOV UR18, UR34 ;  /* 0x0000002200127c82 */ /* 0x000fe20008000000 */
[----:B------:R-:W-:Y:S01]  /*1be0*/  UTMALDG.3D.2CTA [UR32], [UR42], desc[UR38] ;  /* 0x000026202a0075b4 */ /* 0x000fe20008211000 */
[----:B------:R-:W-:Y:S01]  /*1bf0*/  UMOV UR10, UR26 ;  /* 0x0000001a000a7c82 */ /* 0x000fe20008000000 */
[----:B------:R-:W-:Y:S01]  /*1c00*/  UMOV UR11, UR19 ;  /* 0x00000013000b7c82 */ /* 0x000fe20008000000 */
[----:B------:R-:W-:Y:S01]  /*1c10*/  UMOV UR12, UR36 ;  /* 0x00000024000c7c82 */ /* 0x000fe20008000000 */
[----:B------:R-:W-:Y:S01]  /*1c20*/  UMOV UR9, UR33 ;  /* 0x0000002100097c82 */ /* 0x000fe20008000000 */
[----:B------:R-:W-:Y:S01]  /*1c30*/  UMOV UR23, UR5 ;  /* 0x0000000500177c82 */ /* 0x000fe20008000000 */
[----:B------:R-:W-:Y:S01]  /*1c40*/  UMOV UR44, UR13 ;  /* 0x0000000d002c7c82 */ /* 0x000fe20008000000 */
[----:B------:R2:W-:Y:S01]  /*1c50*/  UTMALDG.3D.2CTA [UR24], [UR42], desc[UR38] ;  /* 0x000026182a0075b4 */ /* 0x0005e20008211000 */
[----:B------:R4:W-:Y:S01]  /*1c60*/  UTMALDG.3D.2CTA [UR16], [UR40], desc[UR38] ;  /* 0x00002610280075b4 */ /* 0x0009e20008211000 */
[----:B------:R4:W-:Y:S01]  /*1c70*/  UTMALDG.3D.2CTA [UR8], [UR40], desc[UR38] ;  /* 0x00002608280075b4 */ /* 0x0009e20008211000 */
[----:B--2---:R-:W-:Y:S01]  /*1c80*/  UIADD3 UR26, UPT, UPT, UR26, 0x80, URZ ;  /* 0x000000801a1a7890 */ /* 0x004fe2000fffe0ff */
[----:B----4-:R-:W-:Y:S11]  /*1c90*/  BRA.U UP2, `(.L_x_31) ;  /* 0xfffffffd02207547 */ /* 0x010ff6000b83ffff */
.L_x_25:
[----:B------:R-:W-:Y:S01]  /*1ca0*/  ULEA UR8, UR13, UR4, 0x3 ;  /* 0x000000040d087291 */ /* 0x000fe2000f8e18ff */
[----:B-1----:R-:W-:Y:S01]  /*1cb0*/  SHF.L.U32 R2, R15, 0x1f, RZ ;  /* 0x0000001f0f027819 */ /* 0x002fe200000006ff */
[----:B------:R-:W-:Y:S01]  /*1cc0*/  @!P1 SYNCS.ARRIVE.TRANS64.A1T0 RZ, [UR4+0x68], RZ ;  /* 0x000068ffffff99a7 */ /* 0x000fe20008100004 */
[----:B------:R-:W-:-:S06]  /*1cd0*/  UISETP.GT.AND UP0, UPT, UR22, UR21, UPT ;  /* 0x000000151600728c */ /* 0x000fcc000bf04270 */
[----:B--2---:R1:W2:Y:S03]  /*1ce0*/  SYNCS.PHASECHK.TRANS64.TRYWAIT P0, [UR8+0x10], R2 ;  /* 0x00001002ff0075a7 */ /* 0x0042a60008001108 */
[----:B------:R-:W-:Y:S05]  /*1cf0*/  BRA.U !UP0, `(.L_x_32) ;  /* 0x0000000108e47547 */ /* 0x000fea000b800000 */
[----:B------:R-:W-:Y:S01]  /*1d00*/  UIADD3 UR29, UPT, UPT, UR14, UR23, URZ ;  /* 0x000000170e1d7290 */ /* 0x000fe2000fffe0ff */
[----:B------:R-:W-:-:S11]  /*1d10*/  UMOV UR44, UR13 ;  /* 0x0000000d002c7c82 */ /* 0x000fd60008000000 */
.L_x_38:
[----:B------:R-:W-:Y:S01]  /*1d20*/  ULEA UR33, UR44, UR4, 0x3 ;  /* 0x000000042c217291 */ /* 0x000fe2000f8e18ff */
[----:B--2---:R-:W-:Y:S01]  /*1d30*/  @P5 MOV R3, 0x20000 ;  /* 0x0002000000035802 */ /* 0x004fe20000000f00 */
[----:B-12---:R-:W-:Y:S10]  /*1d40*/  @P0 BRA `(.L_x_33) ;  /* 0x00000000000c0947 */ /* 0x006ff40003800000 */
[----:B------:R-:W-:-:S04]  /*1d50*/  SHF.L.U32 R5, R15, 0x1f, RZ ;  /* 0x0000001f0f057819 */ /* 0x000fc800000006ff */
[----:B------:R-:W2:Y:S02]  /*1d60*/  SYNCS.PHASECHK.TRANS64.TRYWAIT P0, [UR33+0x10], R5 ;  /* 0x00001005ff0075a7 */ /* 0x000ea40008001121 */
[----:B--2---:R-:W-:Y:S05]  /*1d70*/  @!P0 BRA `(.L_x_34) ;  /* 0x00000098004c8947 */ /* 0x004fea0003800000 */
.L_x_33:
[----:B------:R2:W-:Y:S01]  /*1d80*/  @P5 SYNCS.ARRIVE.TRANS64 RZ, [UR33], R3 ;  /* 0x00000003ffff59a7 */ /* 0x0005e20008000021 */
[----:B------:R-:W-:-:S04]  /*1d90*/  ULOP3.LUT UR8, UR7, 0x2, URZ, 0xfc, !UPT ;  /* 0x0000000207087892 */ /* 0x000fc8000f8efcff */
[----:B------:R-:W-:-:S09]  /*1da0*/  UISETP.NE.AND UP0, UPT, UR8, 0x2, UPT ;  /* 0x000000020800788c */ /* 0x000fd2000bf05270 */
[----:B------:R-:W-:Y:S05]  /*1db0*/  BRA.U UP0, `(.L_x_35) ;  /* 0x0000000100047547 */ /* 0x000fea000b800000 */
[----:B------:R-:W-:Y:S05]  /*1dc0*/  BPT.TRAP 0x1 ;  /* 0x000000040000795c */ /* 0x000fea0000300000 */
.L_x_35:
[----:B------:R-:W-:Y:S04]  /*1dd0*/  BSSY.RECONVERGENT B0, `(.L_x_36) ;  /* 0x0000003000007945 */ /* 0x000fe80003800200 */
[----:B------:R-:W-:Y:S05]  /*1de0*/  @!P4 BRA `(.L_x_37) ;  /* 0x000000000004c947 */ /* 0x000fea0003800000 */
[----:B------:R-:W-:Y:S05]  /*1df0*/  BPT.TRAP 0x1 ;  /* 0x000000040000795c */ /* 0x000fea0000300000 */
.L_x_37:
[----:B------:R-:W-:Y:S05]  /*1e00*/  BSYNC.RECONVERGENT B0 ;  /* 0x0000000000007941 */ /* 0x000fea0003800200 */
.L_x_36:
[----:B------:R-:W-:Y:S02]  /*1e10*/  UIADD3 UR13, UPT, UPT, UR44, 0x1, URZ ;  /* 0x000000012c0d7890 */ /* 0x000fe4000fffe0ff */
[----:B------:R-:W-:Y:S02]  /*1e20*/  UIADD3 UR42, UP1, UPT, UR30, 0x80, URZ ;  /* 0x000000801e2a7890 */ /* 0x000fe4000ff3e0ff */
[----:B------:R-:W-:Y:S02]  /*1e30*/  UISETP.NE.AND UP0, UPT, UR13, 0x2, UPT ;  /* 0x000000020d00788c */ /* 0x000fe4000bf05270 */
[----:B------:R-:W-:Y:S02]  /*1e40*/  USHF.L.U32 UR34, UR23, 0x7, URZ ;  /* 0x0000000717227899 */ /* 0x000fe400080006ff */
        /* <DEDUP_REMOVED lines=8> */
[----:B------:R-:W-:Y:S02]  /*1ed0*/  UIADD3 UR26, UPT, UPT, UR34, 0x40, URZ ;  /* 0x00000040221a7890 */ /* 0x000fe4000fffe0ff */
[----:B------:R-:W-:Y:S01]  /*1ee0*/  UIADD3.X UR41, UPT, UPT, URZ, UR31, URZ, UP0, !UPT ;  /* 0x0000001fff297290 */ /* 0x000fe200087fe4ff */
[----:B------:R4:W1:Y:S01]  /*1ef0*/  SYNCS.PHASECHK.TRANS64.TRYWAIT P0, [UR8+0x10], R2 ;  /* 0x00001002ff0075a7 */ /* 0x0008620008001108 */
[----:B------:R-:W-:Y:S01]  /*1f00*/  ULEA UR8, UR44, UR4, 0xf ;  /* 0x000000042c087291 */ /* 0x000fe2000f8e78ff */
[----:B------:R-:W-:Y:S01]  /*1f10*/  UMOV UR38, 0x0 ;  /* 0x0000000000267882 */ /* 0x000fe20000000000 */
[----:B------:R-:W-:-:S02]  /*1f20*/  UMOV UR39, 0x10000000 ;  /* 0x1000000000277882 */ /* 0x000fc40000000000 */
        /* <DEDUP_REMOVED lines=9> */
[----:B------:R-:W-:Y:S01]  /*1fc0*/  UMOV UR18, UR34 ;  /* 0x0000002200127c82 */ /* 0x000fe20008000000 */
[----:B------:R4:W-:Y:S01]  /*1fd0*/  UTMALDG.3D.2CTA [UR32], [UR42], desc[UR38] ;  /* 0x000026202a0075b4 */ /* 0x0009e20008211000 */
[----:B------:R-:W-:Y:S01]  /*1fe0*/  UMOV UR11, UR19 ;  /* 0x00000013000b7c82 */ /* 0x000fe20008000000 */
[----:B------:R-:W-:Y:S01]  /*1ff0*/  UMOV UR12, UR36 ;  /* 0x00000024000c7c82 */ /* 0x000fe20008000000 */
[----:B------:R-:W-:Y:S01]  /*2000*/  UMOV UR9, UR33 ;  /* 0x0000002100097c82 */ /* 0x000fe20008000000 */
[----:B------:R-:W-:Y:S01]  /*2010*/  UMOV UR10, UR26 ;  /* 0x0000001a000a7c82 */ /* 0x000fe20008000000 */
[----:B------:R-:W-:Y:S01]  /*2020*/  UIADD3 UR23, UPT, UPT, UR23, 0x1, URZ ;  /* 0x0000000117177890 */ /* 0x000fe2000fffe0ff */
[----:B------:R-:W-:Y:S01]  /*2030*/  UMOV UR44, UR13 ;  /* 0x0000000d002c7c82 */ /* 0x000fe20008000000 */
[----:B------:R4:W-:Y:S02]  /*2040*/  UTMALDG.3D.2CTA [UR24], [UR42], desc[UR38] ;  /* 0x000026182a0075b4 */ /* 0x0009e40008211000 */
[----:B------:R-:W-:Y:S01]  /*2050*/  UISETP.NE.AND UP0, UPT, UR23, UR29, UPT ;  /* 0x0000001d1700728c */ /* 0x000fe2000bf05270 */
[----:B------:R4:W-:Y:S01]  /*2060*/  UTMALDG.3D.2CTA [UR16], [UR40], desc[UR38] ;  /* 0x00002610280075b4 */ /* 0x0009e20008211000 */
[----:B------:R4:W-:Y:S07]  /*2070*/  UTMALDG.3D.2CTA [UR8], [UR40], desc[UR38] ;  /* 0x00002608280075b4 */ /* 0x0009ee0008211000 */
[----:B----4-:R-:W-:Y:S05]  /*2080*/  BRA.U UP0, `(.L_x_38) ;  /* 0xfffffffd00247547 */ /* 0x010fea000b83ffff */
.L_x_32:
[----:B-1----:R-:W-:Y:S01]  /*2090*/  LEA R2, R14, UR4, 0x3 ;  /* 0x000000040e027c11 */ /* 0x002fe2000f8e18ff */
[----:B------:R-:W-:Y:S01]  /*20a0*/  NOP ;  /* 0x0000000000007918 */ /* 0x000fe20000000000 */
[----:B--2---:R-:W-:Y:S02]  /*20b0*/  SHF.L.U32 R3, R12, 0x1f, RZ ;  /* 0x0000001f0c037819 */ /* 0x004fe400000006ff */
[----:B------:R-:W-:Y:S02]  /*20c0*/  LEA R4, R14, UR4, 0x4 ;  /* 0x000000040e047c11 */ /* 0x000fe4000f8e20ff */
[----:B------:R-:W1:Y:S02]  /*20d0*/  SYNCS.PHASECHK.TRANS64.TRYWAIT P0, [R2+URZ+0x70], R3 ;  /* 0x00007003020075a7 */ /* 0x000e6400080011ff */
[----:B-1----:R-:W-:Y:S05]  /*20e0*/  @!P0 BRA `(.L_x_39) ;  /* 0x0000009400888947 */ /* 0x002fea0003800000 */
.L_x_148:
[----:B------:R-:W2:Y:S01]  /*20f0*/  LDS.128 R4, [R4+0xe0] ;  /* 0x0000e00004047984 */ /* 0x000ea20000000c00 */
[----:B------:R-:W-:Y:S01]  /*2100*/  ISETP.GE.AND P0, PT, R72, 0x1, PT ;  /* 0x000000014800780c */ /* 0x000fe20003f06270 */
[----:B-1----:R-:W-:Y:S01]  /*2110*/  VIADD R2, R2, 0x80 ;  /* 0x0000008002027836 */ /* 0x002fe20000000000 */
[----:B------:R-:W-:Y:S01]  /*2120*/  @!PT LDS RZ, [RZ] ;  /* 0x00000000fffff984 */ /* 0x000fe20000000800 */
[----:B------:R-:W-:Y:S01]  /*2130*/  @!PT LDS RZ, [RZ] ;  /* 0x00000000fffff984 */ /* 0x000fe20000000800 */
[----:B------:R-:W-:Y:S01]  /*2140*/  @!PT LDS RZ, [RZ] ;  /* 0x00000000fffff984 */ /* 0x000fe20000000800 */
[----:B------:R-:W-:Y:S01]  /*2150*/  @!PT LDS RZ, [RZ] ;  /* 0x00000000fffff984 */ /* 0x000fe20000000800 */
[----:B------:R1:W-:Y:S06]  /*2160*/  MEMBAR.ALL.CTA ;  /* 0x0000000000007992 */ /* 0x0003ec0000008000 */
[----:B-1----:R-:W1:Y:S01]  /*2170*/  FENCE.VIEW.ASYNC.S ;  /* 0x00000000000073c6 */ /* 0x002e620000000000 */
[----:B------:R-:W-:-:S04]  /*2180*/  PRMT R2, RZ, 0x654, R2 ;  /* 0x00000654ff027816 */ /* 0x000fc80000000002 */
[----:B-1----:R1:W-:Y:S01]  /*2190*/  SYNCS.ARRIVE.TRANS64.RED.A1T0 RZ, [R2+URZ], RZ ;  /* 0x000000ff02ff79a7 */ /* 0x0023e200081004ff */
[----:B--2---:R-:W-:-:S13]  /*21a0*/  LOP3.LUT P2, RZ, R6, 0x1, RZ, 0xc0, !PT ;  /* 0x0000000106ff7812 */ /* 0x004fda000784c0ff */
[----:B------:R-:W-:Y:S01]  /*21b0*/  @P2 SHF.R.U32.HI R3, RZ, 0x10, R5 ;  /* 0x00000010ff032819 */ /* 0x000fe20000011605 */
[----:B------:R-:W-:Y:S01]  /*21c0*/  VOTEU.ANY UP0, P2 ;  /* 0x0000000000ff7886 */ /* 0x000fe20001000100 */
[----:B------:R-:W-:Y:S02]  /*21d0*/  @P2 MOV R13, R4 ;  /* 0x00000004000d2202 */ /* 0x000fe40000000f00 */
[----:B------:R-:W-:Y:S02]  /*21e0*/  @P2 R2UR.BROADCAST UR8, R3 ;  /* 0x00000000030822ca */ /* 0x000fe400008e0000 */
[----:B------:R-:W-:-:S11]  /*21f0*/  @P2 LOP3.LUT R11, R5, 0xffff, RZ, 0xc0, !PT ;  /* 0x0000ffff050b2812 */ /* 0x000fd600078ec0ff */
[----:B------:R-:W-:Y:S01]  /*2200*/  @UP0 UMOV UR36, UR8 ;  /* 0x0000000800240c82 */ /* 0x000fe20008000000 */
[----:B-1----:R-:W-:Y:S05]  /*2210*/  @!P0 BRA `(.L_x_40) ;  /* 0x0000000000b88947 */ /* 0x002fea0003800000 */
[----:B------:R-:W3:Y:S01]  /*2220*/  LDC.64 R4, c[0x0][0xb18] ;  /* 0x0002c600ff047b82 */ /* 0x000ee20000000a00 */
[----:B------:R-:W-:-:S07]  /*2230*/  ISETP.NE.AND P3, PT, R72, 0x1, PT ;  /* 0x000000014800780c */ /* 0x000fce0003f65270 */
[----:B------:R-:W1:Y:S08]  /*2240*/  LDC.64 R6, c[0x0][0xb10] ;  /* 0x0002c400ff067b82 */ /* 0x000e700000000a00 */
[----:B------:R-:W2:Y:S08]  /*2250*/  LDC R17, c[0x0][0xb20] ;  /* 0x0002c800ff117b82 */ /* 0x000eb00000000800 */
[----:B------:R-:W4:Y:S01]  /*2260*/  LDC R18, c[0x0][0xb0c] ;  /* 0x0002c300ff127b82 */ /* 0x000f220000000800 */
[----:B---3--:R-:W-:Y:S01]  /*2270*/  IMAD.HI.U32 R22, R0, R5, RZ ;  /* 0x0000000500167227 */ /* 0x008fe200078e00ff */
[----:B------:R-:W-:-:S06]  /*2280*/  ISETP.NE.AND P0, PT, R4, 0x1, PT ;  /* 0x000000010400780c */ /* 0x000fcc0003f05270 */
[----:B------:R-:W3:Y:S01]  /*2290*/  LDC.64 R2, c[0x0][0xb28] ;  /* 0x0002ca00ff027b82 */ /* 0x000ee20000000a00 */
[----:B-1----:R-:W-:-:S04]  /*22a0*/  IMAD.HI.U32 R20, R9, R6, RZ ;  /* 0x0000000609147227 */ /* 0x002fc800078e00ff */
[----:B------:R-:W-:Y:S01]  /*22b0*/  IMAD.HI.U32 R24, R13, R6, RZ ;  /* 0x000000060d187227 */ /* 0x000fe200078e00ff */
[----:B------:R-:W-:Y:S02]  /*22c0*/  SHF.R.U32.HI R20, RZ, R7, R20 ;  /* 0x00000007ff147219 */ /* 0x000fe40000011614 */
[----:B--2---:R-:W-:Y:S01]  /*22d0*/  SHF.R.U32.HI R19, RZ, R17, R22 ;  /* 0x00000011ff137219 */ /* 0x004fe20000011616 */
[----:B------:R-:W-:Y:S01]  /*22e0*/  IMAD.HI.U32 R22, R11, R5, RZ ;  /* 0x000000050b167227 */ /* 0x000fe200078e00ff */
[----:B------:R-:W-:Y:S02]  /*22f0*/  SHF.R.U32.HI R24, RZ, R7, R24 ;  /* 0x00000007ff187219 */ /* 0x000fe40000011618 */
[----:B------:R-:W-:Y:S02]  /*2300*/  SEL R19, R0, R19, !P0 ;  /* 0x0000001300137207 */ /* 0x000fe40004000000 */
[----:B------:R-:W-:Y:S02]  /*2310*/  SHF.R.U32.HI R22, RZ, R17, R22 ;  /* 0x00000011ff167219 */ /* 0x000fe40000011616 */
[----:B----4-:R-:W-:-:S02]  /*2320*/  ISETP.NE.AND P1, PT, R18, 0x1, PT ;  /* 0x000000011200780c */ /* 0x010fc40003f25270 */
[----:B------:R-:W-:Y:S02]  /*2330*/  SEL R5, R11, R22, !P0 ;  /* 0x000000160b057207 */ /* 0x000fe40004000000 */
[----:B------:R-:W-:Y:S02]  /*2340*/  SEL R21, R9, R20, !P1 ;  /* 0x0000001409157207 */ /* 0x000fe40004800000 */
[----:B------:R-:W-:Y:S01]  /*2350*/  SEL R7, R13, R24, !P1 ;  /* 0x000000180d077207 */ /* 0x000fe20004800000 */
[----:B---3--:R-:W-:Y:S01]  /*2360*/  IMAD.HI.U32 R20, R19, R2, RZ ;  /* 0x0000000213147227 */ /* 0x008fe200078e00ff */
[----:B------:R-:W-:-:S03]  /*2370*/  IADD3 R17, PT, PT, -R5, RZ, RZ ;  /* 0x000000ff05117210 */ /* 0x000fc60007ffe1ff */
        /* <DEDUP_REMOVED lines=11> */
[----:B------:R-:W-:-:S04]  /*2430*/  @!P0 IMAD.HI.U32 R20, R7, R2, RZ ;  /* 0x0000000207148227 */ /* 0x000fc800078e00ff */
[----:B------:R-:W-:Y:S01]  /*2440*/  IMAD.MOV R2, RZ, RZ, -R6 ;  /* 0x000000ffff027224 */ /* 0x000fe200078e0a06 */
[----:B------:R-:W-:-:S03]  /*2450*/  @!P0 SHF.R.U32.HI R20, RZ, R3, R20 ;  /* 0x00000003ff148219 */ /* 0x000fc60000011614 */
[----:B------:R-:W-:Y:S01]  /*2460*/  IMAD R2, R72, R2, R5 ;  /* 0x0000000248027224 */ /* 0x000fe200078e0205 */
        /* <DEDUP_REMOVED lines=9> */
.L_x_40:
[----:B------:R-:W1:Y:S02]  /*2500*/  LDCU UR8, c[0x0][0xb30] ;  /* 0x00016600ff0877ac */ /* 0x000e640008000800 */
[----:B-1----:R-:W-:-:S09]  /*2510*/  UISETP.NE.AND UP0, UPT, UR8, 0x1, UPT ;  /* 0x000000010800788c */ /* 0x002fd2000bf05270 */
[----:B------:R-:W-:Y:S05]  /*2520*/  BRA.U UP0, `(.L_x_41) ;  /* 0x0000000100407547 */ /* 0x000fea000b800000 */
[----:B------:R-:W1:Y:S08]  /*2530*/  LDC.64 R4, c[0x0][0xb10] ;  /* 0x0002c400ff047b82 */ /* 0x000e700000000a00 */
[----:B------:R-:W2:Y:S08]  /*2540*/  LDC.64 R2, c[0x0][0xb18] ;  /* 0x0002c600ff027b82 */ /* 0x000eb00000000a00 */
[----:B------:R-:W4:Y:S08]  /*2550*/  LDC R6, c[0x0][0xb20] ;  /* 0x0002c800ff067b82 */ /* 0x000f300000000800 */
[----:B------:R-:W3:Y:S01]  /*2560*/  LDC R18, c[0x0][0xb0c] ;  /* 0x0002c300ff127b82 */ /* 0x000ee20000000800 */
[----:B-1----:R-:W-:-:S05]  /*2570*/  IMAD.HI.U32 R4, R13, R4, RZ ;  /* 0x000000040d047227 */ /* 0x002fca00078e00ff */
[----:B------:R-:W-:Y:S01]  /*2580*/  SHF.R.U32.HI R4, RZ, R5, R4 ;  /* 0x00000005ff047219 */ /* 0x000fe20000011604 */
[----:B--2---:R-:W-:Y:S01]  /*2590*/  IMAD.HI.U32 R3, R11, R3, RZ ;  /* 0x000000030b037227 */ /* 0x004fe200078e00ff */
[----:B------:R-:W-:-:S04]  /*25a0*/  ISETP.NE.AND P0, PT, R2, 0x1, PT ;  /* 0x000000010200780c */ /* 0x000fc80003f05270 */
[----:B----4-:R-:W-:-:S04]  /*25b0*/  SHF.R.U32.HI R6, RZ, R6, R3 ;  /* 0x00000006ff067219 */ /* 0x010fc80000011603 */
[----:B------:R-:W-:Y:S02]  /*25c0*/  SEL R3, R11, R6, !P0 ;  /* 0x000000060b037207 */ /* 0x000fe40004000000 */
[----:B---3--:R-:W-:-:S04]  /*25d0*/  ISETP.NE.AND P1, PT, R18, 0x1, PT ;  /* 0x000000011200780c */ /* 0x008fc80003f25270 */
[----:B------:R-:W-:-:S05]  /*25e0*/  SEL R4, R13, R4, !P1 ;  /* 0x000000040d047207 */ /* 0x000fca0004800000 */
[----:B------:R-:W-:Y:S02]  /*25f0*/  IMAD.IADD R5, R3, 0x1, -R4 ;  /* 0x0000000103057824 */ /* 0x000fe400078e0a04 */
[----:B------:R-:W-:Y:S02]  /*2600*/  IMAD.IADD R3, R4, 0x1, -R3 ;  /* 0x0000000104037824 */ /* 0x000fe400078e0a03 */
[----:B------:R-:W-:Y:S02]  /*2610*/  IMAD R13, R5, R18, R13 ;  /* 0x00000012050d7224 */ /* 0x000fe400078e020d */
[----:B------:R-:W-:-:S07]  /*2620*/  IMAD R11, R3, R2, R11 ;  /* 0x00000002030b7224 */ /* 0x000fce00078e020b */
.L_x_41:
[----:B------:R-:W-:Y:S01]  /*2630*/  VIADD R14, R14, 0x1 ;  /* 0x000000010e0e7836 */ /* 0x000fe20000000000 */
[----:B------:R-:W-:Y:S01]  /*2640*/  PLOP3.LUT P1, PT, PT, PT, PT, 0x80, 0x8 ;  /* 0x000000000008781c */ /* 0x000fe20003f2f070 */
[----:B------:R-:W-:Y:S02]  /*2650*/  IMAD.IADD R21, R13, 0x1, R156 ;  /* 0x000000010d157824 */ /* 0x000fe400078e029c */
[----:B------:R-:W-:Y:S01]  /*2660*/  IMAD.IADD R20, R11, 0x1, R154 ;  /* 0x000000010b147824 */ /* 0x000fe200078e029a */
[----:B------:R-:W-:-:S04]  /*2670*/  ISETP.NE.AND P0, PT, R14, 0x2, PT ;  /* 0x000000020e00780c */ /* 0x000fc80003f05270 */
[----:B------:R-:W-:Y:S02]  /*2680*/  SEL R3, RZ, 0x1, P0 ;  /* 0x00000001ff037807 */ /* 0x000fe40000000000 */
[----:B------:R-:W-:Y:S02]  /*2690*/  SEL R14, R14, RZ, P0 ;  /* 0x000000ff0e0e7207 */ /* 0x000fe40000000000 */
[----:B------:R-:W-:Y:S01]  /*26a0*/  LOP3.LUT R12, R12, R3, RZ, 0x3c, !PT ;  /* 0x000000030c0c7212 */ /* 0x000fe200078e3cff */
[----:B------:R-:W-:Y:S06]  /*26b0*/  @P2 BRA `(.L_x_42) ;  /* 0xfffffff0000c2947 */ /* 0x000fec000383ffff */
[----:B------:R-:W-:Y:S01]  /*26c0*/  UIADD3 UR5, UPT, UPT, UR4, 0x10, URZ ;  /* 0x0000001004057890 */ /* 0x000fe2000fffe0ff */
[----:B------:R-:W-:-:S03]  /*26d0*/  SHF.L.U32 R3, R15, 0x1f, RZ ;  /* 0x0000001f0f037819 */ /* 0x000fc600000006ff */
[----:B------:R-:W-:-:S09]  /*26e0*/  ULEA UR4, UR13, UR5, 0x3 ;  /* 0x000000050d047291 */ /* 0x000fd2000f8e18ff */
[----:B------:R-:W1:Y:S02]  /*26f0*/  SYNCS.PHASECHK.TRANS64.TRYWAIT P0, [UR4], R3 ;  /* 0x00000003ff0075a7 */ /* 0x000e640008001104 */
[----:B-1----:R-:W-:Y:S05]  /*2700*/  @!P0 BRA `(.L_x_43) ;  /* 0x0000009000148947 */ /* 0x002fea0003800000 */
.L_x_150:
[----:B------:R-:W-:-:S04]  /*2710*/  UIADD3 UR6, UPT, UPT, UR13, 0x1, URZ ;  /* 0x000000010d067890 */ /* 0x000fc8000fffe0ff */
[----:B------:R-:W-:-:S04]  /*2720*/  UISETP.NE.AND UP0, UPT, UR6, 0x2, UPT ;  /* 0x000000020600788c */ /* 0x000fc8000bf05270 */
[----:B------:R-:W-:Y:S02]  /*2730*/  USEL UR4, URZ, 0x1, UP0 ;  /* 0x00000001ff047887 */ /* 0x000fe40008000000 */
[----:B------:R-:W-:-:S04]  /*2740*/  USEL UR6, UR6, URZ, UP0 ;  /* 0x000000ff06067287 */ /* 0x000fc80008000000 */
[----:B------:R-:W-:Y:S01]  /*2750*/  ULEA UR6, UR6, UR5, 0x3 ;  /* 0x0000000506067291 */ /* 0x000fe2000f8e18ff */
[----:B-1----:R-:W-:-:S04]  /*2760*/  LOP3.LUT R3, R15, UR4, RZ, 0x3c, !PT ;  /* 0x000000040f037c12 */ /* 0x002fc8000f8e3cff */
[----:B------:R-:W-:Y:S01]  /*2770*/  SHF.L.U32 R3, R3, 0x1f, RZ ;  /* 0x0000001f03037819 */ /* 0x000fe200000006ff */
[----:B---3--:R-:W-:-:S07]  /*2780*/  IMAD.U32 R0, RZ, RZ, UR6 ;  /* 0x00000006ff007e24 */ /* 0x008fce000f8e00ff */
.L_x_44:
[----:B-1----:R1:W2:Y:S02]  /*2790*/  SYNCS.PHASECHK.TRANS64.TRYWAIT P0, [R0+URZ], R3 ;  /* 0x00000003000075a7 */ /* 0x0022a400080011ff */
[----:B--2---:R-:W-:Y:S05]  /*27a0*/  @!P0 NANOSLEEP.SYNCS 0x989680 ;  /* 0x009896800000895d */ /* 0x004fea0003900000 */
[----:B------:R-:W2:Y:S02]  /*27b0*/  @!P0 SYNCS.PHASECHK.TRANS64 P0, [R0+URZ], R3 ;  /* 0x00000003000085a7 */ /* 0x000ea400080010ff */
[----:B--2---:R-:W-:Y:S05]  /*27c0*/  @P0 EXIT ;  /* 0x000000000000094d */ /* 0x004fea0003800000 */
[----:B------:R-:W-:Y:S05]  /*27d0*/  BRA `(.L_x_44) ;  /* 0xfffffffc00ec7947 */ /* 0x000fea000383ffff */
.L_x_22:
[----:B------:R-:W-:-:S04]  /*27e0*/  UISETP.NE.AND UP1, UPT, UR37, URZ, UPT ;  /* 0x000000ff2500728c */ /* 0x000fc8000bf25270 */
[----:B------:R-:W-:-:S09]  /*27f0*/  UISETP.NE.OR UP1, UPT, UR10, 0x1, UP1 ;  /* 0x000000010a00788c */ /* 0x000fd20008f25670 */
[----:B------:R-:W-:Y:S05]  /*2800*/  BRA.U UP1, `(.L_x_45) ;  /* 0x00000005014c7547 */ /* 0x000fea000b800000 */
[----:B------:R-:W-:Y:S01]  /*2810*/  HFMA2 R11, -RZ, RZ, 0, 0 ;  /* 0x00000000ff0b7431 */ /* 0x000fe200000001ff */
[----:B------:R-:W-:Y:S01]  /*2820*/  ISETP.GE.U32.AND P2, PT, R10, 0x2, PT ;  /* 0x000000020a00780c */ /* 0x000fe20003f46070 */
[----:B------:R-:W-:Y:S01]  /*2830*/  IMAD.MOV.U32 R12, RZ, RZ, 0x1 ;  /* 0x00000001ff0c7424 */ /* 0x000fe200078e00ff */
[----:B------:R-:W-:Y:S01]  /*2840*/  CS2R R8, SRZ ;  /* 0x0000000000087805 */ /* 0x000fe2000001ff00 */
[----:B------:R-:W-:Y:S01]  /*2850*/  IMAD.MOV.U32 R3, RZ, RZ, RZ ;  /* 0x000000ffff037224 */ /* 0x000fe200078e00ff */
[----:B------:R-:W-:Y:S01]  /*2860*/  UMOV UR4, 0x400 ;  /* 0x0000040000047882 */ /* 0x000fe20000000000 */
[----:B------:R-:W-:Y:S01]  /*2870*/  UMOV UR6, URZ ;  /* 0x000000ff00067c82 */ /* 0x000fe20008000000 */
[----:B------:R-:W-:-:S12]  /*2880*/  ULEA UR37, UR37, UR4, 0x18 ;  /* 0x0000000425257291 */ /* 0x000fd8000f8ec0ff */
.L_x_49:
[----:B------:R-:W-:Y:S02]  /*2890*/  LEA R0, R3, UR37, 0x3 ;  /* 0x0000002503007c11 */ /* 0x000fe4000f8e18ff */
[----:B------:R-:W-:-:S03]  /*28a0*/  SHF.L.U32 R5, R8, 0x1f, RZ ;  /* 0x0000001f08057819 */ /* 0x000fc600000006ff */
[----:B------:R-:W-:Y:S01]  /*28b0*/  VIADD R4, R0, 0xc0 ;  /* 0x000000c000047836 */ /* 0x000fe20000000000 */
[----:B------:R-:W1:Y:S02]  /*28c0*/  SYNCS.PHASECHK.TRANS64.TRYWAIT P0, [R0+URZ+0xb0], R5 ;  /* 0x0000b005000075a7 */ /* 0x000e6400080011ff */
[----:B-1----:R-:W-:Y:S05]  /*28d0*/  @!P0 BRA `(.L_x_46) ;  /* 0x0000008c00b88947 */ /* 0x002fea0003800000 */
.L_x_151:
[----:B------:R-:W-:Y:S01]  /*28e0*/  ULEA UR5, UR6, UR37, 0x3 ;  /* 0x0000002506057291 */ /* 0x000fe2000f8e18ff */
[----:B------:R-:W-:Y:S01]  /*28f0*/  PRMT R4, RZ, 0x654, R4 ;  /* 0x00000654ff047816 */ /* 0x000fe20000000004 */
[----:B-1----:R-:W-:Y:S01]  /*2900*/  @!P2 IMAD.MOV.U32 R5, RZ, RZ, 0x10 ;  /* 0x00000010ff05a424 */ /* 0x002fe200078e00ff */
[----:B------:R-:W-:Y:S01]  /*2910*/  SHF.L.U32 R7, R12, 0x1f, RZ ;  /* 0x0000001f0c077819 */ /* 0x000fe200000006ff */
[----:B------:R-:W-:Y:S01]  /*2920*/  UIADD3 UR4, UPT, UPT, UR5, 0x70, URZ ;  /* 0x0000007005047890 */ /* 0x000fe2000fffe0ff */
[----:B------:R1:W-:Y:S05]  /*2930*/  SYNCS.ARRIVE.TRANS64.RED.A1T0 RZ, [R4+URZ], RZ ;  /* 0x000000ff04ff79a7 */ /* 0x0003ea00081004ff */
[----:B------:R-:W-:Y:S01]  /*2940*/  IMAD.U32 R13, RZ, RZ, UR4 ;  /* 0x00000004ff0d7e24 */ /* 0x000fe2000f8e00ff */
[----:B------:R-:W2:Y:S04]  /*2950*/  SYNCS.PHASECHK.TRANS64.TRYWAIT P0, [UR5+0x80], R7 ;  /* 0x00008007ff0075a7 */ /* 0x000ea80008001105 */
[----:B------:R-:W-:Y:S01]  /*2960*/  PRMT R13, R10, 0x654, R13 ;  /* 0x000006540a0d7816 */ /* 0x000fe2000000000d */
[----:B-12---:R-:W-:Y:S06]  /*2970*/  @!P0 BRA `(.L_x_47) ;  /* 0x0000008c00a48947 */ /* 0x006fec0003800000 */
.L_x_153:
[----:B------:R-:W-:Y:S01]  /*2980*/  ULEA UR4, UR6, UR37, 0x4 ;  /* 0x0000002506047291 */ /* 0x000fe2000f8e20ff */
[----:B------:R-:W-:Y:S01]  /*2990*/  SEL R2, R13, R2, !P2 ;  /* 0x000000020d027207 */ /* 0x000fe20005000000 */
[----:B------:R-:W-:Y:S01]  /*29a0*/  UIADD3 UR5, UPT, UPT, UR5, 0x70, URZ ;  /* 0x0000007005057890 */ /* 0x000fe2000fffe0ff */
[----:B-1----:R-:W-:Y:S01]  /*29b0*/  LEA R0, R11, UR37, 0x3 ;  /* 0x000000250b007c11 */ /* 0x002fe2000f8e18ff */
[----:B------:R-:W-:Y:S01]  /*29c0*/  UIADD3 UR4, UPT, UPT, UR4, 0xe0, URZ ;  /* 0x000000e004047890 */ /* 0x000fe2000fffe0ff */
[----:B------:R1:W-:Y:S01]  /*29d0*/  @!P2 SYNCS.ARRIVE.TRANS64.RED RZ, [R2+URZ], R5 ;  /* 0x0000000502ffa9a7 */ /* 0x0003e200080004ff */
[----:B------:R-:W-:Y:S01]  /*29e0*/  UIADD3 UR6, UPT, UPT, UR6, 0x1, URZ ;  /* 0x0000000106067890 */ /* 0x000fe2000fffe0ff */
[----:B------:R-:W-:-:S03]  /*29f0*/  VIADD R3, R3, 0x1 ;  /* 0x0000000103037836 */ /* 0x000fc60000000000 */
[----:B------:R-:W-:Y:S02]  /*2a00*/  UISETP.NE.AND UP0, UPT, UR6, 0x2, UPT ;  /* 0x000000020600788c */ /* 0x000fe4000bf05270 */
[----:B------:R-:W-:Y:S01]  /*2a10*/  ISETP.NE.AND P0, PT, R3, 0x2, PT ;  /* 0x000000020300780c */ /* 0x000fe20003f05270 */
[----:B------:R-:W-:Y:S06]  /*2a20*/  UGETNEXTWORKID.BROADCAST [UR4], [UR5] ;  /* 0x00000000040073ca */ /* 0x000fec0008000100 */
[----:B------:R-:W-:Y:S02]  /*2a30*/  USEL UR4, URZ, 0x1, UP0 ;  /* 0x00000001ff047887 */ /* 0x000fe40008000000 */
[----:B------:R-:W-:-:S04]  /*2a40*/  USEL UR6, UR6, URZ, UP0 ;  /* 0x000000ff06067287 */ /* 0x000fc80008000000 */
[----:B------:R-:W-:Y:S02]  /*2a50*/  LOP3.LUT R12, R12, UR4, RZ, 0x3c, !PT ;  /* 0x000000040c0c7c12 */ /* 0x000fe4000f8e3cff */
[----:B-1----:R-:W-:-:S04]  /*2a60*/  SHF.L.U32 R5, R9, 0x1f, RZ ;  /* 0x0000001f09057819 */ /* 0x002fc800000006ff */
[----:B------:R-:W1:Y:S02]  /*2a70*/  SYNCS.PHASECHK.TRANS64.TRYWAIT P1, [R0+URZ+0x70], R5 ;  /* 0x00007005000075a7 */ /* 0x000e6400080211ff */
[----:B-1----:R-:W-:Y:S05]  /*2a80*/  @!P1 BRA `(.L_x_48) ;  /* 0x0000008c00789947 */ /* 0x002fea0003800000 */
.L_x_154:
[----:B------:R-:W-:Y:S01]  /*2a90*/  LEA R4, R11, UR37, 0x4 ;  /* 0x000000250b047c11 */ /* 0x000fe2000f8e20ff */
[----:B-1----:R-:W-:Y:S01]  /*2aa0*/  VIADD R0, R0, 0x80 ;  /* 0x0000008000007836 */ /* 0x002fe20000000000 */
[----:B------:R-:W-:Y:S01]  /*2ab0*/  SEL R3, R3, RZ, P0 ;  /* 0x000000ff03037207 */ /* 0x000fe20000000000 */
[----:B------:R-:W-:-:S03]  /*2ac0*/  VIADD R11, R11, 0x1 ;  /* 0x000000010b0b7836 */ /* 0x000fc60000000000 */
[----:B------:R-:W1:Y:S01]  /*2ad0*/  LDS.128 R4, [R4+0xe0] ;  /* 0x0000e00004047984 */ /* 0x000e620000000c00 */
[----:B------:R-:W-:Y:S02]  /*2ae0*/  PRMT R0, RZ, 0x654, R0 ;  /* 0x00000654ff007816 */ /* 0x000fe40000000000 */
[C---:B------:R-:W-:Y:S01]  /*2af0*/  ISETP.NE.AND P1, PT, R11.reuse, 0x2, PT ;  /* 0x000000020b00780c */ /* 0x040fe20003f25270 */
[----:B------:R-:W-:Y:S01]  /*2b00*/  @!PT LDS RZ, [RZ] ;  /* 0x00000000fffff984 */ /* 0x000fe20000000800 */
[----:B------:R-:W-:Y:S01]  /*2b10*/  @!PT LDS RZ, [RZ] ;  /* 0x00000000fffff984 */ /* 0x000fe20000000800 */
[----:B------:R-:W-:Y:S01]  /*2b20*/  @!PT LDS RZ, [RZ] ;  /* 0x00000000fffff984 */ /* 0x000fe20000000800 */
[----:B------:R-:W-:Y:S01]  /*2b30*/  @!PT LDS RZ, [RZ] ;  /* 0x00000000fffff984 */ /* 0x000fe20000000800 */
[----:B------:R2:W-:Y:S06]  /*2b40*/  MEMBAR.ALL.CTA ;  /* 0x0000000000007992 */ /* 0x0005ec0000008000 */
[----:B--2---:R-:W2:Y:S01]  /*2b50*/  FENCE.VIEW.ASYNC.S ;  /* 0x00000000000073c6 */ /* 0x004ea20000000000 */
[----:B------:R-:W-:Y:S01]  /*2b60*/  SEL R11, R11, RZ, P1 ;  /* 0x000000ff0b0b7207 */ /* 0x000fe20000800000 */
[----:B--2---:R2:W-:Y:S01]  /*2b70*/  SYNCS.ARRIVE.TRANS64.RED.A1T0 RZ, [R0+URZ], RZ ;  /* 0x000000ff00ff79a7 */ /* 0x0045e200081004ff */
[----:B-1----:R-:W-:-:S02]  /*2b80*/  LOP3.LUT P3, RZ, R6, 0x1, RZ, 0xc0, !PT ;  /* 0x0000000106ff7812 */ /* 0x002fc4000786c0ff */
[----:B------:R-:W-:-:S04]  /*2b90*/  SEL R5, RZ, 0x1, P0 ;  /* 0x00000001ff057807 */ /* 0x000fc80000000000 */
[----:B------:R-:W-:Y:S02]  /*2ba0*/  LOP3.LUT R8, R8, R5, RZ, 0x3c, !PT ;  /* 0x0000000508087212 */ /* 0x000fe400078e3cff */
[----:B--2---:R-:W-:-:S04]  /*2bb0*/  SEL R0, RZ, 0x1, P1 ;  /* 0x00000001ff007807 */ /* 0x004fc80000800000 */
[----:B------:R-:W-:Y:S01]  /*2bc0*/  LOP3.LUT R9, R9, R0, RZ, 0x3c, !PT ;  /* 0x0000000009097212 */ /* 0x000fe200078e3cff */
[----:B------:R-:W-:Y:S06]  /*2bd0*/  @P3 BRA `(.L_x_49) ;  /* 0xfffffffc002c3947 */ /* 0x000fec000383ffff */
[----:B------:R-:W-:Y:S01]  /*2be0*/  ULEA UR5, UR6, UR37, 0x3 ;  /* 0x0000002506057291 */ /* 0x000fe2000f8e18ff */
[----:B------:R-:W-:-:S08]  /*2bf0*/  SHF.L.U32 R3, R12, 0x1f, RZ ;  /* 0x0000001f0c037819 */ /* 0x000fd000000006ff */
[----:B------:R-:W1:Y:S02]  /*2c00*/  SYNCS.PHASECHK.TRANS64 P0, [UR5+0x80], R3 ;  /* 0x00008003ff0075a7 */ /* 0x000e640008001005 */
[----:B-1----:R-:W-:Y:S05]  /*2c10*/  @P0 BRA `(.L_x_50) ;  /* 0x0000000000080947 */ /* 0x002fea0003800000 */
[----:B------:R-:W1:Y:S02]  /*2c20*/  SYNCS.PHASECHK.TRANS64.TRYWAIT P0, [UR5+0x80], R3 ;  /* 0x00008003ff0075a7 */ /* 0x000e640008001105 */
[----:B-1----:R-:W-:Y:S05]  /*2c30*/  @!P0 BRA `(.L_x_51) ;  /* 0x0000008c00208947 */ /* 0x002fea0003800000 */
.L_x_50:
[----:B------:R-:W-:-:S04]  /*2c40*/  UIADD3 UR4, UPT, UPT, UR6, 0x1, URZ ;  /* 0x0000000106047890 */ /* 0x000fc8000fffe0ff */
[----:B------:R-:W-:-:S04]  /*2c50*/  UISETP.NE.AND UP0, UPT, UR4, 0x2, UPT ;  /* 0x000000020400788c */ /* 0x000fc8000bf05270 */
[----:B------:R-:W-:Y:S02]  /*2c60*/  USEL UR7, URZ, 0x1, UP0 ;  /* 0x00000001ff077887 */ /* 0x000fe40008000000 */
[----:B------:R-:W-:-:S04]  /*2c70*/  USEL UR4, UR4, URZ, UP0 ;  /* 0x000000ff04047287 */ /* 0x000fc80008000000 */
[----:B------:R-:W-:Y:S01]  /*2c80*/  ULEA UR4, UR4, UR37, 0x3 ;  /* 0x0000002504047291 */ /* 0x000fe2000f8e18ff */
[----:B-1----:R-:W-:-:S04]  /*2c90*/  LOP3.LUT R3, R12, UR7, RZ, 0x3c, !PT ;  /* 0x000000070c037c12 */ /* 0x002fc8000f8e3cff */
[----:B------:R-:W-:-:S04]  /*2ca0*/  SHF.L.U32 R0, R3, 0x1f, RZ ;  /* 0x0000001f03007819 */ /* 0x000fc800000006ff */
[----:B------:R-:W1:Y:S02]  /*2cb0*/  SYNCS.PHASECHK.TRANS64 P0, [UR4+0x80], R0 ;  /* 0x00008000ff0075a7 */ /* 0x000e640008001004 */
[----:B-1----:R-:W-:Y:S05]  /*2cc0*/  @P0 EXIT ;  /* 0x000000000000094d */ /* 0x002fea0003800000 */
[----:B------:R-:W-:Y:S02]  /*2cd0*/  SHF.L.U32 R3, R3, 0x1f, RZ ;  /* 0x0000001f03037819 */ /* 0x000fe400000006ff */
[----:B------:R-:W-:-:S07]  /*2ce0*/  MOV R0, UR4 ;  /* 0x0000000400007c02 */ /* 0x000fce0008000f00 */
.L_x_52:
[----:B-1----:R1:W2:Y:S02]  /*2cf0*/  SYNCS.PHASECHK.TRANS64.TRYWAIT P0, [R0+URZ+0x80], R3 ;  /* 0x00008003000075a7 */ /* 0x0022a400080011ff */
[----:B--2---:R-:W-:Y:S05]  /*2d00*/  @!P0 NANOSLEEP.SYNCS 0x989680 ;  /* 0x009896800000895d */ /* 0x004fea0003900000 */
[----:B------:R-:W2:Y:S02]  /*2d10*/  @!P0 SYNCS.PHASECHK.TRANS64 P0, [R0+URZ+0x80], R3 ;  /* 0x00008003000085a7 */ /* 0x000ea400080010ff */
[----:B--2---:R-:W-:Y:S05]  /*2d20*/  @P0 EXIT ;  /* 0x000000000000094d */ /* 0x004fea0003800000 */
[----:B------:R-:W-:Y:S05]  /*2d30*/  BRA `(.L_x_52) ;  /* 0xfffffffc00ec7947 */ /* 0x000fea000383ffff */
.L_x_45:
[----:B------:R-:W-:Y:S05]  /*2d40*/  BRA.U UP4, `(.L_x_53) ;  /* 0x0000001504007547 */ /* 0x000fea000b800000 */
[----:B------:R-:W-:Y:S01]  /*2d50*/  UMOV UR6, 0x40 ;  /* 0x0000004000067882 */ /* 0x000fe20000000000 */
[----:B------:R-:W-:Y:S01]  /*2d60*/  NOP ;  /* 0x0000000000007918 */ /* 0x000fe20000000000 */
[----:B------:R-:W-:Y:S01]  /*2d70*/  ULEA UR6, UR37, UR6, 0x18 ;  /* 0x0000000625067291 */ /* 0x000fe2000f8ec0ff */
[----:B------:R-:W-:Y:S02]  /*2d80*/  UMOV UR7, 0x400 ;  /* 0x0000040000077882 */ /* 0x000fe40000000000 */
[----:B------:R-:W-:-:S06]  /*2d90*/  ULEA UR37, UR37, UR7, 0x18 ;  /* 0x0000000725257291 */ /* 0x000fcc000f8ec0ff */
[----:B------:R-:W1:Y:S02]  /*2da0*/  LDS.U8 R2, [UR6+0x1c] ;  /* 0x00001c06ff027984 */ /* 0x000e640008000000 */
[----:B-1----:R-:W-:-:S13]  /*2db0*/  ISETP.NE.AND P0, PT, R2, RZ, PT ;  /* 0x000000ff0200720c */ /* 0x002fda0003f05270 */
[----:B------:R-:W-:Y:S05]  /*2dc0*/  @P0 BRA `(.L_x_54) ;  /* 0x0000000400080947 */ /* 0x000fea0003800000 */
[----:B------:R-:W-:Y:S02]  /*2dd0*/  UISETP.NE.U32.AND UP0, UPT, UR5, 0x1, UPT ;  /* 0x000000010500788c */ /* 0x000fe4000bf05070 */
[----:B------:R-:W-:-:S07]  /*2de0*/  UIADD3 UR8, UPT, UPT, UR6, 0x8, URZ ;  /* 0x0000000806087890 */ /* 0x000fce000fffe0ff */
[----:B------:R-:W-:Y:S05]  /*2df0*/  BRA.U !UP0, `(.L_x_55) ;  /* 0x00000001089c7547 */ /* 0x000fea000b800000 */
[----:B------:R-:W-:Y:S01]  /*2e00*/  ELECT P0, URZ, PT ;  /* 0x0000000000ff782f */ /* 0x000fe20003800000 */
[----:B------:R-:W-:-:S12]  /*2e10*/  BSSY B0, `(.L_x_55) ;  /* 0x0000025000007945 */ /* 0x000fd80003800000 */
[----:B------:R-:W-:Y:S05]  /*2e20*/  @!P0 BRA `(.L_x_56) ;  /* 0x00000000008c8947 */ /* 0x000fea0003800000 */
[----:B------:R-:W-:-:S05]  /*2e30*/  UMOV UR7, 0x10 ;  /* 0x0000001000077882 */ /* 0x000fca0000000000 */
[----:B------:R-:W-:Y:S04]  /*2e40*/  DEPBAR.LE SB1, 0x36 ;  /* 0x00009d800000791a */ /* 0x000fe80000000000 */
[----:B------:R-:W1:Y:S02]  /*2e50*/  UTCATOMSWS.2CTA.FIND_AND_SET.ALIGN UP1, UR7, UR7 ;  /* 0x00000007000775e3 */ /* 0x000e640008220800 */
[----:B-1----:R-:W-:Y:S01]  /*2e60*/  MOV R11, UR7 ;  /* 0x00000007000b7c02 */ /* 0x002fe20008000f00 */
[----:B------:R-:W-:Y:S06]  /*2e70*/  BRA.U UP1, `(.L_x_57) ;  /* 0x0000000101187547 */ /* 0x000fec000b800000 */
.L_x_58:
[----:B------:R-:W-:Y:S05]  /*2e80*/  NANOSLEEP 0x64 ;  /* 0x000000640000795d */ /* 0x000fea0003800000 */
[----:B------:R-:W-:-:S05]  /*2e90*/  UMOV UR7, 0x10 ;  /* 0x0000001000077882 */ /* 0x000fca0000000000 */
[----:B------:R-:W-:Y:S04]  /*2ea0*/  DEPBAR.LE SB1, 0x36 ;  /* 0x00009d800000791a */ /* 0x000fe80000000000 */
[----:B------:R-:W1:Y:S02]  /*2eb0*/  UTCATOMSWS.2CTA.FIND_AND_SET.ALIGN UP1, UR7, UR7 ;  /* 0x00000007000775e3 */ /* 0x000e640008220800 */
[----:B-1----:R-:W-:Y:S01]  /*2ec0*/  MOV R11, UR7 ;  /* 0x00000007000b7c02 */ /* 0x002fe20008000f00 */
[----:B------:R-:W-:Y:S05]  /*2ed0*/  BRA.U !UP1, `(.L_x_58) ;  /* 0xfffffffd09e87547 */ /* 0x000fea000b83ffff */
.L_x_57:
[----:B------:R-:W1:Y:S01]  /*2ee0*/  LDS R5, [UR6+0x10] ;  /* 0x00001006ff057984 */ /* 0x000e620008000800 */
[----:B------:R-:W-:Y:S01]  /*2ef0*/  IMAD.U32 R3, RZ, RZ, UR37 ;  /* 0x00000025ff037e24 */ /* 0x000fe2000f8e00ff */
[----:B------:R-:W-:-:S03]  /*2f00*/  MOV R2, UR4 ;  /* 0x0000000400027c02 */ /* 0x000fc60008000f00 */
[----:B------:R-:W-:Y:S01]  /*2f10*/  VIADD R3, R3, 0x100 ;  /* 0x0000010003037836 */ /* 0x000fe20000000000 */
[----:B-1----:R-:W-:-:S04]  /*2f20*/  SHF.L.U32 R5, R5, 0x1f, RZ ;  /* 0x0000001f05057819 */ /* 0x002fc800000006ff */
[----:B------:R-:W1:Y:S02]  /*2f30*/  SYNCS.PHASECHK.TRANS64.TRYWAIT P0, [UR6+0x8], R5 ;  /* 0x00000805ff0075a7 */ /* 0x000e640008001106 */
[----:B-1----:R-:W-:Y:S05]  /*2f40*/  @P0 BRA `(.L_x_59) ;  /* 0x0000000000080947 */ /* 0x002fea0003800000 */
[----:B------:R-:W1:Y:S02]  /*2f50*/  SYNCS.PHASECHK.TRANS64.TRYWAIT P0, [UR6+0x8], R5 ;  /* 0x00000805ff0075a7 */ /* 0x000e640008001106 */
[----:B-1----:R-:W-:Y:S05]  /*2f60*/  @!P0 BRA `(.L_x_60) ;  /* 0x00000088006c8947 */ /* 0x002fea0003800000 */
.L_x_59:
[----:B-1----:R-:W-:Y:S01]  /*2f70*/  HFMA2 R4, -RZ, RZ, 0, 5.9604644775390625e-08 ;  /* 0x00000001ff047431 */ /* 0x002fe200000001ff */
[----:B------:R-:W-:Y:S01]  /*2f80*/  UPRMT UR7, UR4, 0x654, UR8 ;  /* 0x0000065404077896 */ /* 0x000fe20008000008 */
[----:B------:R-:W-:Y:S01]  /*2f90*/  IMAD.MOV.U32 R6, RZ, RZ, 0xffff ;  /* 0x0000ffffff067424 */ /* 0x000fe200078e00ff */
[----:B------:R-:W-:Y:S01]  /*2fa0*/  PRMT R2, R2, 0x654, R3 ;  /* 0x0000065402027816 */ /* 0x000fe20000000003 */
[----:B------:R-:W-:Y:S02]  /*2fb0*/  IMAD.MOV.U32 R5, RZ, RZ, 0x4 ;  /* 0x00000004ff057424 */ /* 0x000fe400078e00ff */
[----:B------:R-:W-:Y:S01]  /*2fc0*/  IMAD.SHL.U32 R9, R11, 0x20, RZ ;  /* 0x000000200b097824 */ /* 0x000fe200078e00ff */
[----:B------:R-:W-:Y:S02]  /*2fd0*/  MOV R3, UR7 ;  /* 0x0000000700037c02 */ /* 0x000fe40008000f00 */
[-C--:B------:R-:W-:Y:S01]  /*2fe0*/  SHF.L.U32 R7, R6, R11.reuse, RZ ;  /* 0x0000000b06077219 */ /* 0x080fe200000006ff */
[----:B------:R1:W-:Y:S01]  /*2ff0*/  SYNCS.ARRIVE.TRANS64.RED RZ, [UR7], R5 ;  /* 0x00000005ffff79a7 */ /* 0x0003e20008000407 */
[----:B------:R-:W-:Y:S01]  /*3000*/  SHF.L.U32 R6, R4, R11, RZ ;  /* 0x0000000b04067219 */ /* 0x000fe200000006ff */
[----:B------:R1:W-:Y:S04]  /*3010*/  STS [UR37+0x100], R9 ;  /* 0x00010009ff007988 */ /* 0x0003e80008000825 */
[----:B------:R1:W-:Y:S04]  /*3020*/  STAS [R2.64], R11 ;  /* 0x0000000b02007dbd */ /* 0x0003e8000c0008ff */
[----:B------:R1:W-:Y:S04]  /*3030*/  ATOMS.OR RZ, [UR6+0x14], R7 ;  /* 0x00001407ffff798c */ /* 0x0003e8000b000006 */
[----:B------:R1:W-:Y:S04]  /*3040*/  ATOMS.OR RZ, [UR6+0x18], R6 ;  /* 0x00001806ffff798c */ /* 0x0003e8000b000006 */
[----:B------:R1:W-:Y:S02]  /*3050*/  ATOMS.XOR RZ, [UR6+0x10], R4 ;  /* 0x00001004ffff798c */ /* 0x0003e4000b800006 */
.L_x_56:
[----:B------:R-:W-:Y:S05]  /*3060*/  BSYNC B0 ;  /* 0x0000000000007941 */ /* 0x000fea0003800000 */
.L_x_55:
[----:B------:R-:W-:Y:S05]  /*3070*/  BRA.U UP0, `(.L_x_61) ;  /* 0x00000001006c7547 */ /* 0x000fea000b800000 */
[----:B------:R-:W-:-:S03]  /*3080*/  UMOV UR7, 0xffffffff ;  /* 0xffffffff00077882 */ /* 0x000fc60000000000 */
[----:B------:R-:W-:Y:S05]  /*3090*/  BRA.DIV UR7, `(.L_x_62) ;  /* 0x0000008a07387947 */ /* 0x000fea000b800000 */
[----:B------:R-:W-:-:S13]  /*30a0*/  ELECT P6, URZ, PT ;  /* 0x0000000000ff782f */ /* 0x000fda00038c0000 */
.L_x_158:
[----:B------:R-:W-:Y:S05]  /*30b0*/  @!P6 BRA `(.L_x_61) ;  /* 0x00000000005ce947 */ /* 0x000fea0003800000 */
[----:B-1----:R-:W1:Y:S02]  /*30c0*/  LDS R3, [UR6+0x10] ;  /* 0x00001006ff037984 */ /* 0x002e640008000800 */
[----:B-1----:R-:W-:-:S04]  /*30d0*/  SHF.L.U32 R3, R3, 0x1f, RZ ;  /* 0x0000001f03037819 */ /* 0x002fc800000006ff */
[----:B------:R-:W1:Y:S02]  /*30e0*/  SYNCS.PHASECHK.TRANS64.TRYWAIT P0, [UR6+0x8], R3 ;  /* 0x00000803ff0075a7 */ /* 0x000e640008001106 */
[----:B-1----:R-:W-:Y:S05]  /*30f0*/  @P0 BRA `(.L_x_63) ;  /* 0x0000000000080947 */ /* 0x002fea0003800000 */
[----:B------:R-:W1:Y:S02]  /*3100*/  SYNCS.PHASECHK.TRANS64.TRYWAIT P0, [UR6+0x8], R3 ;  /* 0x00000803ff0075a7 */ /* 0x000e640008001106 */
[----:B-1----:R-:W-:Y:S05]  /*3110*/  @!P0 BRA `(.L_x_64) ;  /* 0x0000008800388947 */ /* 0x002fea0003800000 */
.L_x_63:
[----:B------:R-:W2:Y:S01]  /*3120*/  LDS R5, [UR37+0x100] ;  /* 0x00010025ff057984 */ /* 0x000ea20008000800 */
[----:B-1----:R-:W-:Y:S02]  /*3130*/  HFMA2 R2, -RZ, RZ, 0, 5.9604644775390625e-08 ;  /* 0x00000001ff027431 */ /* 0x002fe400000001ff */
[----:B------:R-:W-:Y:S01]  /*3140*/  IMAD.MOV.U32 R3, RZ, RZ, 0xffff ;  /* 0x0000ffffff037424 */ /* 0x000fe200078e00ff */
[----:B------:R-:W-:Y:S01]  /*3150*/  UPRMT UR7, UR4, 0x654, UR8 ;  /* 0x0000065404077896 */ /* 0x000fe20008000008 */
[----:B--2---:R-:W-:-:S03]  /*3160*/  IMAD.SHL.U32 R4, R5, 0x20, RZ ;  /* 0x0000002005047824 */ /* 0x004fc600078e00ff */
[-C--:B------:R-:W-:Y:S02]  /*3170*/  SHF.L.U32 R3, R3, R5.reuse, RZ ;  /* 0x0000000503037219 */ /* 0x080fe400000006ff */
[----:B------:R-:W-:Y:S01]  /*3180*/  SHF.L.U32 R5, R2, R5, RZ ;  /* 0x0000000502057219 */ /* 0x000fe200000006ff */
[----:B------:R2:W-:Y:S04]  /*3190*/  STS [UR37+0x100], R4 ;  /* 0x00010004ff007988 */ /* 0x0005e80008000825 */
[----:B------:R2:W-:Y:S04]  /*31a0*/  ATOMS.OR RZ, [UR6+0x14], R3 ;  /* 0x00001403ffff798c */ /* 0x0005e8000b000006 */
[----:B------:R2:W-:Y:S01]  /*31b0*/  ATOMS.OR RZ, [UR6+0x18], R5 ;  /* 0x00001805ffff798c */ /* 0x0005e2000b000006 */
[----:B------:R-:W-:Y:S03]  /*31c0*/  SYNCS.ARRIVE.TRANS64.RED.A1T0 RZ, [UR7], RZ ;  /* 0x000000ffffff79a7 */ /* 0x000fe60008100407 */
[----:B------:R2:W-:Y:S01]  /*31d0*/  ATOMS.XOR RZ, [UR6+0x10], R2 ;  /* 0x00001002ffff798c */ /* 0x0005e2000b800006 */
[----:B------:R-:W-:Y:S05]  /*31e0*/  BRA `(.L_x_61) ;  /* 0x0000000000107947 */ /* 0x000fea0003800000 */
.L_x_54:
[----:B------:R-:W-:-:S05]  /*31f0*/  MOV R2, 0xffffffff ;  /* 0xffffffff00027802 */ /* 0x000fca0000000f00 */
[----:B------:R1:W-:Y:S02]  /*3200*/  STS [UR37+0x100], R2 ;  /* 0x00010002ff007988 */ /* 0x0003e40008000825 */
[----:B-1----:R-:W-:Y:S02]  /*3210*/  MOV R2, 0x3230 ;  /* 0x0000323000027802 */ /* 0x002fe40000000f00 */
[----:B-----5:R-:W-:Y:S05]  /*3220*/  CALL.REL.NOINC `($__internal_1_$__cuda_sm10x_tcgen05_guardrail_trap_phase_invalid_during_alloc) ;  /* 0x0000008c00dc7944 */ /* 0x020fea0003c00000 */
.L_x_61:
[----:B------:R-:W-:Y:S05]  /*3230*/  WARPSYNC.ALL ;  /* 0x0000000000007948 */ /* 0x000fea0003800000 */
[----:B------:R-:W3:Y:S01]  /*3240*/  S2UR UR7, SR_CgaCtaId ;  /* 0x00000000000779c3 */ /* 0x000ee20000008800 */
[----:B------:R-:W-:Y:S01]  /*3250*/  UMOV UR6, 0x400 ;  /* 0x0000040000067882 */ /* 0x000fe20000000000 */
[----:B------:R-:W-:-:S06]  /*3260*/  NOP ;  /* 0x0000000000007918 */ /* 0x000fcc0000000000 */
[----:B------:R-:W-:Y:S06]  /*3270*/  BAR.ARV 0x6, 0xa0 ;  /* 0x0182800000007b1d */ /* 0x000fec0000002000 */
[----:B------:R-:W4:Y:S01]  /*3280*/  LDCU UR8, c[0x0][0x38c] ;  /* 0x00007180ff0877ac */ /* 0x000f220008000800 */
[----:B------:R-:W-:Y:S01]  /*3290*/  LOP3.LUT R0, R0, 0xffff, RZ, 0xc0, !PT ;  /* 0x0000ffff00007812 */ /* 0x000fe200078ec0ff */
[----:B-1----:R-:W-:Y:S01]  /*32a0*/  IMAD.MOV.U32 R9, RZ, RZ, 0x1 ;  /* 0x00000001ff097424 */ /* 0x002fe200078e00ff */
[----:B------:R-:W-:Y:S01]  /*32b0*/  LOP3.LUT R8, R8, 0xffff, RZ, 0xc0, !PT ;  /* 0x0000ffff08087812 */ /* 0x000fe200078ec0ff */
[----:B------:R-:W-:Y:S01]  /*32c0*/  UMOV UR19, URZ ;  /* 0x000000ff00137c82 */ /* 0x000fe20008000000 */
[----:B------:R-:W-:Y:S01]  /*32d0*/  R2UR UR10, R0 ;  /* 0x00000000000a72ca */ /* 0x000fe200000e0000 */
[----:B------:R-:W-:Y:S01]  /*32e0*/  UMOV UR18, URZ ;  /* 0x000000ff00127c82 */ /* 0x000fe20008000000 */
[----:B------:R-:W-:Y:S01]  /*32f0*/  R2UR UR11, R8 ;  /* 0x00000000080b72ca */ /* 0x000fe200000e0000 */
[----:B------:R-:W-:Y:S01]  /*3300*/  IMAD.MOV.U32 R8, RZ, RZ, RZ ;  /* 0x000000ffff087224 */ /* 0x000fe200078e00ff */
[----:B------:R-:W-:Y:S01]  /*3310*/  UMOV UR17, URZ ;  /* 0x000000ff00117c82 */ /* 0x000fe20008000000 */
[----:B---3--:R-:W-:-:S02]  /*3320*/  ULEA UR7, UR7, UR6, 0x18 ;  /* 0x0000000607077291 */ /* 0x008fc4000f8ec0ff */
[----:B------:R-:W-:Y:S02]  /*3330*/  UISETP.NE.AND UP2, UPT, UR5, URZ, UPT ;  /* 0x000000ff0500728c */ /* 0x000fe4000bf45270 */
[----:B------:R-:W-:Y:S02]  /*3340*/  UIADD3 UR12, UPT, UPT, UR7, 0x10800, URZ ;  /* 0x00010800070c7890 */ /* 0x000fe4000fffe0ff */
[----:B------:R-:W-:Y:S02]  /*3350*/  UIADD3 UR13, UPT, UPT, UR7, 0x20800, URZ ;  /* 0x00020800070d7890 */ /* 0x000fe4000fffe0ff */
[----:B----4-:R-:W-:Y:S01]  /*3360*/  UIADD3 UR8, UPT, UPT, UR8, 0x7f, URZ ;  /* 0x0000007f08087890 */ /* 0x010fe2000fffe0ff */
[----:B--2---:R-:W1:Y:S01]  /*3370*/  LDS R2, [UR7+0x100] ;  /* 0x00010007ff027984 */ /* 0x004e620008000800 */
[----:B------:R-:W-:Y:S02]  /*3380*/  USHF.R.U32.HI UR12, URZ, 0x4, UR12 ;  /* 0x00000004ff0c7899 */ /* 0x000fe4000801160c */
[----:B------:R-:W-:-:S02]  /*3390*/  USHF.R.S32.HI UR6, URZ, 0x1f, UR8 ;  /* 0x0000001fff067899 */ /* 0x000fc40008011408 */
[----:B------:R-:W-:Y:S02]  /*33a0*/  USHF.R.U32.HI UR13, URZ, 0x4, UR13 ;  /* 0x00000004ff0d7899 */ /* 0x000fe4000801160d */
[----:B------:R-:W-:Y:S02]  /*33b0*/  ULEA.HI UR6, UR6, UR8, URZ, 0x7 ;  /* 0x0000000806067291 */ /* 0x000fe4000f8f38ff */
[----:B------:R-:W-:Y:S02]  /*33c0*/  ULOP3.LUT UR12, UR12, 0x3fff, URZ, 0xc0, !UPT ;  /* 0x00003fff0c0c7892 */ /* 0x000fe4000f8ec0ff */
[----:B------:R-:W-:Y:S02]  /*33d0*/  USHF.R.S32.HI UR6, URZ, 0x7, UR6 ;  /* 0x00000007ff067899 */ /* 0x000fe40008011406 */
[----:B------:R-:W-:Y:S02]  /*33e0*/  ULOP3.LUT UR13, UR13, 0x3fff, URZ, 0xc0, !UPT ;  /* 0x00003fff0d0d7892 */ /* 0x000fe4000f8ec0ff */
[----:B------:R-:W-:Y:S01]  /*33f0*/  UISETP.LT.AND UP0, UPT, UR6, 0x1, UPT ;  /* 0x000000010600788c */ /* 0x000fe2000bf01270 */
[----:B------:R-:W-:Y:S01]  /*3400*/  UMOV UR36, 0x0 ;  /* 0x0000000000247882 */ /* 0x000fe20000000000 */
        /* <DEDUP_REMOVED lines=9> */
[----:B------:R-:W-:-:S02]  /*34a0*/  ULOP3.LUT UR12, UR12, 0x10000, URZ, 0xfc, !UPT ;  /* 0x000100000c0c7892 */ /* 0x000fc4000f8efcff */
[----:B------:R-:W-:Y:S02]  /*34b0*/  ULOP3.LUT UR13, UR13, 0x10000, URZ, 0xfc, !UPT ;  /* 0x000100000d0d7892 */ /* 0x000fe4000f8efcff */
[----:B------:R-:W-:Y:S01]  /*34c0*/  USEL UR20, UR6, 0x1, !UP0 ;  /* 0x0000000106147887 */ /* 0x000fe2000c000000 */
[----:B------:R-:W-:Y:S01]  /*34d0*/  UMOV UR26, 0x0 ;  /* 0x00000000001a7882 */ /* 0x000fe20000000000 */
[----:B------:R-:W-:Y:S01]  /*34e0*/  UMOV UR27, 0x10400010 ;  /* 0x10400010001b7882 */ /* 0x000fe20000000000 */
[----:B------:R-:W-:Y:S01]  /*34f0*/  UMOV UR24, 0x0 ;  /* 0x0000000000187882 */ /* 0x000fe20000000000 */
[----:B------:R-:W-:Y:S01]  /*3500*/  UMOV UR25, 0x10400010 ;  /* 0x1040001000197882 */ /* 0x000fe20000000000 */
[----:B------:R-:W-:Y:S01]  /*3510*/  UMOV UR22, 0x0 ;  /* 0x0000000000167882 */ /* 0x000fe20000000000 */
[----:B------:R-:W-:Y:S01]  /*3520*/  UMOV UR23, 0x10400010 ;  /* 0x1040001000177882 */ /* 0x000fe20000000000 */
[----:B-1----:R-:W-:Y:S02]  /*3530*/  R2UR UR21, R2 ;  /* 0x00000000021572ca */ /* 0x002fe400000e0000 */
[----:B------:R-:W-:-:S13]  /*3540*/  CS2R R2, SRZ ;  /* 0x0000000000027805 */ /* 0x000fda000001ff00 */
.L_x_72:
[C---:B------:R-:W-:Y:S02]  /*3550*/  LEA R0, R8.reuse, UR7, 0x3 ;  /* 0x0000000708007c11 */ /* 0x040fe4000f8e18ff */
[----:B------:R-:W-:Y:S02]  /*3560*/  SHF.L.U32 R5, R3, 0x1f, RZ ;  /* 0x0000001f03057819 */ /* 0x000fe400000006ff */
[----:B------:R-:W-:Y:S02]  /*3570*/  LEA R4, R8, UR7, 0x4 ;  /* 0x0000000708047c11 */ /* 0x000fe4000f8e20ff */
[----:B------:R-:W1:Y:S02]  /*3580*/  SYNCS.PHASECHK.TRANS64.TRYWAIT P0, [R0+URZ+0x70], R5 ;  /* 0x00007005000075a7 */ /* 0x000e6400080011ff */
[----:B-1-3--:R-:W-:Y:S05]  /*3590*/  @!P0 BRA `(.L_x_65) ;  /* 0x0000008400308947 */ /* 0x00afea0003800000 */
.L_x_159:
[----:B-1----:R-:W1:Y:S01]  /*35a0*/  LDS.128 R4, [R4+0xe0] ;  /* 0x0000e00004047984 */ /* 0x002e620000000c00 */
[----:B------:R-:W-:Y:S02]  /*35b0*/  VIADD R0, R0, 0x80 ;  /* 0x0000008000007836 */ /* 0x000fe40000000000 */
[----:B------:R-:W-:Y:S01]  /*35c0*/  VIADD R8, R8, 0x1 ;  /* 0x0000000108087836 */ /* 0x000fe20000000000 */
[----:B------:R-:W-:Y:S01]  /*35d0*/  @!PT LDS RZ, [RZ] ;  /* 0x00000000fffff984 */ /* 0x000fe20000000800 */
[----:B------:R-:W-:Y:S01]  /*35e0*/  @!PT LDS RZ, [RZ] ;  /* 0x00000000fffff984 */ /* 0x000fe20000000800 */
[----:B------:R-:W-:Y:S01]  /*35f0*/  @!PT LDS RZ, [RZ] ;  /* 0x00000000fffff984 */ /* 0x000fe20000000800 */
[----:B------:R-:W-:Y:S01]  /*3600*/  @!PT LDS RZ, [RZ] ;  /* 0x00000000fffff984 */ /* 0x000fe20000000800 */
[----:B------:R2:W-:Y:S06]  /*3610*/  MEMBAR.ALL.CTA ;  /* 0x0000000000007992 */ /* 0x0005ec0000008000 */
[----:B--2---:R-:W2:Y:S01]  /*3620*/  FENCE.VIEW.ASYNC.S ;  /* 0x00000000000073c6 */ /* 0x004ea20000000000 */
[----:B------:R-:W-:-:S04]  /*3630*/  PRMT R0, RZ, 0x654, R0 ;  /* 0x00000654ff007816 */ /* 0x000fc80000000000 */
[----:B--2---:R2:W-:Y:S01]  /*3640*/  SYNCS.ARRIVE.TRANS64.RED.A1T0 RZ, [R0+URZ], RZ ;  /* 0x000000ff00ff79a7 */ /* 0x0045e200081004ff */
[----:B-1----:R-:W-:Y:S01]  /*3650*/  LOP3.LUT P1, RZ, R6, 0x1, RZ, 0xc0, !PT ;  /* 0x0000000106ff7812 */ /* 0x002fe2000782c0ff */
[----:B--2---:R-:W-:-:S12]  /*3660*/  BRA.U UP2, `(.L_x_66) ;  /* 0x0000000502587547 */ /* 0x004fd8000b800000 */
[----:B------:R-:W1:Y:S01]  /*3670*/  LDCU UR8, c[0x0][0x38c] ;  /* 0x00007180ff0877ac */ /* 0x000e620008000800 */
[----:B------:R-:W-:Y:S02]  /*3680*/  PLOP3.LUT P2, PT, PT, PT, PT, 0x80, 0x8 ;  /* 0x000000000008781c */ /* 0x000fe40003f4f070 */
[----:B------:R-:W-:Y:S01]  /*3690*/  SHF.L.U32 R5, R9, 0x1f, RZ ;  /* 0x0000001f09057819 */ /* 0x000fe200000006ff */
[----:B-1----:R-:W-:Y:S02]  /*36a0*/  UISETP.GE.AND UP0, UPT, UR8, 0x1, UPT ;  /* 0x000000010800788c */ /* 0x002fe4000bf06270 */
[----:B------:R-:W-:-:S04]  /*36b0*/  ULEA UR8, UR19, UR7, 0x3 ;  /* 0x0000000713087291 */ /* 0x000fc8000f8e18ff */
[----:B------:R-:W-:-:S05]  /*36c0*/  PLOP3.LUT P0, PT, PT, PT, UP0, 0x80, 0x8 ;  /* 0x000000000008781c */ /* 0x000fca0003f0f008 */
[----:B------:R-:W-:-:S08]  /*36d0*/  @UP0 ULEA UR9, UR18, UR7, 0x3 ;  /* 0x0000000712090291 */ /* 0x000fd0000f8e18ff */
[----:B------:R-:W-:-:S04]  /*36e0*/  @P0 SHF.L.U32 R0, R2, 0x1f, RZ ;  /* 0x0000001f02000819 */ /* 0x000fc800000006ff */
[----:B------:R1:W2:Y:S01]  /*36f0*/  @P0 SYNCS.PHASECHK.TRANS64.TRYWAIT P2, [UR9], R0 ;  /* 0x00000000ff0005a7 */ /* 0x0002a20008041109 */
[----:B------:R-:W-:Y:S01]  /*3700*/  ULEA UR9, UR19, UR21, 0x8 ;  /* 0x0000001513097291 */ /* 0x000fe2000f8e40ff */
[----:B------:R-:W3:Y:S02]  /*3710*/  SYNCS.PHASECHK.TRANS64.TRYWAIT P0, [UR8+0xa0], R5 ;  /* 0x0000a005ff0075a7 */ /* 0x000ee40008001108 */
[----:B-123--:R-:W-:Y:S09]  /*3720*/  @!P0 BRA `(.L_x_67) ;  /* 0x0000008000e08947 */ /* 0x00eff20003800000 */
.L_x_161:
[----:B------:R-:W-:Y:S01]  /*3730*/  UMOV UR16, UR17 ;  /* 0x0000001100107c82 */ /* 0x000fe20008000000 */
[----:B------:R-:W-:Y:S05]  /*3740*/  BRA.U !UP0, `(.L_x_68) ;  /* 0x0000000508107547 */ /* 0x000fea000b800000 */
[----:B------:R-:W-:Y:S02]  /*3750*/  UIADD3 UR16, UPT, UPT, UR20, UR17, URZ ;  /* 0x0000001114107290 */ /* 0x000fe4000fffe0ff */
[----:B------:R-:W-:Y:S01]  /*3760*/  UPLOP3.LUT UP3, UPT, UPT, UPT, UPT, 0x40, 0x4 ;  /* 0x000000000004789c */ /* 0x000fe20003f6e870 */
[----:B------:R-:W-:Y:S01]  /*3770*/  UMOV UR15, UR6 ;  /* 0x00000006000f7c82 */ /* 0x000fe20008000000 */
[----:B------:R-:W-:-:S09]  /*3780*/  UMOV UR58, UR18 ;  /* 0x00000012003a7c82 */ /* 0x000fd20008000000 */
.L_x_71:
[----:B--2---:R-:W-:Y:S01]  /*3790*/  ULEA UR14, UR58, UR7, 0x3 ;  /* 0x000000073a0e7291 */ /* 0x004fe2000f8e18ff */
[----:B---3--:R-:W-:Y:S11]  /*37a0*/  @P2 BRA `(.L_x_69) ;  /* 0x00000000000c2947 */ /* 0x008ff60003800000 */
[----:B-1----:R-:W-:Y:S04]  /*37b0*/  SHF.L.U32 R5, R2, 0x1f, RZ ;  /* 0x0000001f02057819 */ /* 0x002fe800000006ff */
[----:B------:R-:W1:Y:S02]  /*37c0*/  SYNCS.PHASECHK.TRANS64.TRYWAIT P0, [UR14], R5 ;  /* 0x00000005ff0075a7 */ /* 0x000e64000800110e */
[----:B-1----:R-:W-:Y:S05]  /*37d0*/  @!P0 BRA `(.L_x_70) ;  /* 0x0000008000cc8947 */ /* 0x002fea0003800000 */
.L_x_69:
[----:B------:R-:W-:Y:S01]  /*37e0*/  UISETP.NE.AND UP0, UPT, UR15, 0x1, UPT ;  /* 0x000000010f00788c */ /* 0x000fe2000bf05270 */
[----:B------:R-:W-:Y:S01]  /*37f0*/  PLOP3.LUT P2, PT, PT, PT, PT, 0x80, 0x8 ;  /* 0x000000000008781c */ /* 0x000fe20003f4f070 */
[----:B------:R-:W-:Y:S02]  /*3800*/  UIADD3 UR18, UPT, UPT, UR58, 0x1, URZ ;  /* 0x000000013a127890 */ /* 0x000fe4000fffe0ff */
[----:B------:R-:W-:Y:S02]  /*3810*/  ULEA UR68, UR58, UR13, 0xb ;  /* 0x0000000d3a447291 */ /* 0x000fe4000f8e58ff */
[----:B------:R-:W-:Y:S01]  /*3820*/  UISETP.NE.AND UP1, UPT, UR18, 0x2, UPT ;  /* 0x000000021200788c */ /* 0x000fe2000bf25270 */
[----:B------:R-:W-:Y:S01]  /*3830*/  PLOP3.LUT P0, PT, PT, PT, UP0, 0x80, 0x8 ;  /* 0x000000000008781c */ /* 0x000fe20003f0f008 */
[----:B------:R-:W-:Y:S02]  /*3840*/  ULEA UR66, UR58, UR12, 0xb ;  /* 0x0000000c3a427291 */ /* 0x000fe4000f8e58ff */
[----:B------:R-:W-:Y:S02]  /*3850*/  USEL UR39, URZ, 0x1, UP1 ;  /* 0x00000001ff277887 */ /* 0x000fe40008800000 */
[----:B------:R-:W-:Y:S02]  /*3860*/  USEL UR18, UR18, URZ, UP1 ;  /* 0x000000ff12127287 */ /* 0x000fe40008800000 */
[----:B------:R-:W-:Y:S02]  /*3870*/  UIADD3 UR64, UPT, UPT, UR68, 0x2, URZ ;  /* 0x0000000244407890 */ /* 0x000fe4000fffe0ff */
[----:B------:R-:W-:Y:S01]  /*3880*/  @UP0 ULEA UR38, UR18, UR7, 0x3 ;  /* 0x0000000712260291 */ /* 0x000fe2000f8e18ff */
[----:B------:R-:W-:Y:S01]  /*3890*/  LOP3.LUT R2, R2, UR39, RZ, 0x3c, !PT ;  /* 0x0000002702027c12 */ /* 0x000fe2000f8e3cff */
[----:B------:R-:W-:Y:S02]  /*38a0*/  UIADD3 UR62, UPT, UPT, UR66, 0x2, URZ ;  /* 0x00000002423e7890 */ /* 0x000fe4000fffe0ff */
[----:B------:R-:W-:Y:S01]  /*38b0*/  UIADD3 UR60, UPT, UPT, UR68, 0x4, URZ ;  /* 0x00000004443c7890 */ /* 0x000fe2000fffe0ff */
[----:B-1----:R-:W-:Y:S01]  /*38c0*/  @P0 SHF.L.U32 R0, R2, 0x1f, RZ ;  /* 0x0000001f02000819 */ /* 0x002fe200000006ff */
[----:B------:R-:W-:Y:S02]  /*38d0*/  UIADD3 UR58, UPT, UPT, UR66, 0x4, URZ ;  /* 0x00000004423a7890 */ /* 0x000fe4000fffe0ff */
[----:B------:R-:W-:Y:S01]  /*38e0*/  UIADD3 UR56, UPT, UPT, UR68, 0x6, URZ ;  /* 0x0000000644387890 */ /* 0x000fe2000fffe0ff */
[----:B------:R2:W3:Y:S01]  /*38f0*/  @P0 SYNCS.PHASECHK.TRANS64.TRYWAIT P2, [UR38], R0 ;  /* 0x00000000ff0005a7 */ /* 0x0004e20008041126 */
[----:B------:R-:W-:Y:S02]  /*3900*/  UIADD3 UR54, UPT, UPT, UR66, 0x6, URZ ;  /* 0x0000000642367890 */ /* 0x000fe4000fffe0ff */
        /* <DEDUP_REMOVED lines=10> */
[----:B------:R-:W-:Y:S02]  /*39b0*/  UIADD3 UR15, UPT, UPT, UR15, -0x1, URZ ;  /* 0xffffffff0f0f7890 */ /* 0x000fe4000fffe0ff */
[----:B------:R-:W-:Y:S01]  /*39c0*/  UISETP.NE.AND UP0, UPT, UR17, UR16, UPT ;  /* 0x000000101100728c */ /* 0x000fe2000bf05270 */
[----:B------:R-:W-:Y:S01]  /*39d0*/  UMOV UR69, 0x40004040 ;  /* 0x4000404000457882 */ /* 0x000fe20000000000 */
[----:B------:R-:W-:Y:S01]  /*39e0*/  UMOV UR67, 0x40004040 ;  /* 0x4000404000437882 */ /* 0x000fe20000000000 */
[----:B------:R-:W-:Y:S01]  /*39f0*/  UMOV UR65, 0x40004040 ;  /* 0x4000404000417882 */ /* 0x000fe20000000000 */
[----:B------:R-:W-:Y:S01]  /*3a00*/  UTCHMMA.2CTA gdesc[UR66], gdesc[UR68], tmem[UR9], tmem[UR36], idesc[UR37], UP3 ;  /* 0x00ff2444420075ea */ /* 0x000fe20009a00009 */
[----:B------:R-:W-:Y:S01]  /*3a10*/  UPLOP3.LUT UP3, UPT, UPT, UPT, UPT, 0x80, 0x8 ;  /* 0x000000000008789c */ /* 0x000fe20003f6f070 */
[----:B------:R-:W-:Y:S01]  /*3a20*/  UMOV UR63, 0x40004040 ;  /* 0x40004040003f7882 */ /* 0x000fe20000000000 */
[----:B------:R-:W-:Y:S01]  /*3a30*/  UMOV UR61, 0x40004040 ;  /* 0x40004040003d7882 */ /* 0x000fe20000000000 */
[----:B------:R-:W-:Y:S01]  /*3a40*/  UTCHMMA.2CTA gdesc[UR62], gdesc[UR64], tmem[UR9], tmem[UR34], idesc[UR35], UPT ;  /* 0x00ff22403e0075ea */ /* 0x000fe2000ba00009 */
[----:B------:R-:W-:Y:S01]  /*3a50*/  UMOV UR59, 0x40004040 ;  /* 0x40004040003b7882 */ /* 0x000fe20000000000 */
[----:B------:R-:W-:Y:S01]  /*3a60*/  UMOV UR57, 0x40004040 ;  /* 0x4000404000397882 */ /* 0x000fe20000000000 */
[----:B------:R1:W-:Y:S01]  /*3a70*/  UTCHMMA.2CTA gdesc[UR58], gdesc[UR60], tmem[UR9], tmem[UR32], idesc[UR33], UPT ;  /* 0x00ff203c3a0075ea */ /* 0x0003e2000ba00009 */
        /* <DEDUP_REMOVED lines=11> */
[----:B------:R-:W-:Y:S01]  /*3b30*/  UMOV UR39, 0x40004040 ;  /* 0x4000404000277882 */ /* 0x000fe20000000000 */
[----:B------:R2:W-:Y:S01]  /*3b40*/  UTCHMMA.2CTA gdesc[UR42], gdesc[UR44], tmem[UR9], tmem[UR24], idesc[UR25], UPT ;  /* 0x00ff182c2a0075ea */ /* 0x0005e2000ba00009 */
[----:B------:R2:W-:Y:S01]  /*3b50*/  UTCHMMA.2CTA gdesc[UR38], gdesc[UR40], tmem[UR9], tmem[UR22], idesc[UR23], UPT ;  /* 0x00ff1628260075ea */ /* 0x0005e2000ba00009 */
[----:B------:R2:W-:Y:S01]  /*3b60*/  UTCBAR.2CTA.MULTICAST [UR14], URZ, UR11 ;  /* 0x000000ff0e0073e9 */ /* 0x0005e2000820080b */
[----:B-1----:R-:W-:Y:S01]  /*3b70*/  UMOV UR58, UR18 ;  /* 0x00000012003a7c82 */ /* 0x002fe20008000000 */
[----:B------:R-:W-:Y:S05]  /*3b80*/  BRA.U UP0, `(.L_x_71) ;  /* 0xfffffffd00007547 */ /* 0x000fea000b83ffff */
.L_x_68:
[----:B------:R-:W-:Y:S01]  /*3b90*/  UIADD3 UR8, UPT, UPT, UR8, 0x90, URZ ;  /* 0x0000009008087890 */ /* 0x000fe2000fffe0ff */
[----:B------:R-:W-:-:S08]  /*3ba0*/  UMOV UR17, UR16 ;  /* 0x0000001000117c82 */ /* 0x000fd00008000000 */
[----:B------:R4:W-:Y:S01]  /*3bb0*/  UTCBAR.2CTA.MULTICAST [UR8], URZ, UR10 ;  /* 0x000000ff080073e9 */ /* 0x0009e2000820080a */
[----:B------:R-:W-:Y:S02]  /*3bc0*/  NOP ;  /* 0x0000000000007918 */ /* 0x000fe40000000000 */
.L_x_66:
[----:B------:R-:W-:Y:S01]  /*3bd0*/  UIADD3 UR19, UPT, UPT, UR19, 0x1, URZ ;  /* 0x0000000113137890 */ /* 0x000fe2000fffe0ff */
[----:B------:R-:W-:-:S03]  /*3be0*/  ISETP.NE.AND P0, PT, R8, 0x2, PT ;  /* 0x000000020800780c */ /* 0x000fc60003f05270 */
[----:B------:R-:W-:Y:S01]  /*3bf0*/  UISETP.NE.AND UP0, UPT, UR19, 0x2, UPT ;  /* 0x000000021300788c */ /* 0x000fe2000bf05270 */
[----:B-12---:R-:W-:Y:S02]  /*3c00*/  SEL R0, RZ, 0x1, P0 ;  /* 0x00000001ff007807 */ /* 0x006fe40000000000 */
[----:B------:R-:W-:Y:S01]  /*3c10*/  SEL R8, R8, RZ, P0 ;  /* 0x000000ff08087207 */ /* 0x000fe20000000000 */
[----:B----4-:R-:W-:Y:S01]  /*3c20*/  USEL UR8, URZ, 0x1, UP0 ;  /* 0x00000001ff087887 */ /* 0x010fe20008000000 */
[----:B------:R-:W-:Y:S01]  /*3c30*/  LOP3.LUT R3, R3, R0, RZ, 0x3c, !PT ;  /* 0x0000000003037212 */ /* 0x000fe200078e3cff */
[----:B------:R-:W-:-:S04]  /*3c40*/  USEL UR19, UR19, URZ, UP0 ;  /* 0x000000ff13137287 */ /* 0x000fc80008000000 */
[----:B------:R-:W-:Y:S01]  /*3c50*/  LOP3.LUT R9, R9, UR8, RZ, 0x3c, !PT ;  /* 0x0000000809097c12 */ /* 0x000fe2000f8e3cff */
[----:B------:R-:W-:Y:S07]  /*3c60*/  @P1 BRA `(.L_x_72) ;  /* 0xfffffff800381947 */ /* 0x000fee000383ffff */
[----:B------:R-:W1:Y:S01]  /*3c70*/  S2UR UR6, SR_CgaCtaId ;  /* 0x00000000000679c3 */ /* 0x000e620000008800 */
[----:B------:R-:W-:Y:S01]  /*3c80*/  ELECT P0, URZ, PT ;  /* 0x0000000000ff782f */ /* 0x000fe20003800000 */
[----:B------:R-:W-:Y:S01]  /*3c90*/  HFMA2 R0, -RZ, RZ, 0, 5.9604644775390625e-08 ;  /* 0x00000001ff007431 */ /* 0x000fe200000001ff */
[----:B------:R-:W-:-:S05]  /*3ca0*/  UMOV UR8, 0x40 ;  /* 0x0000004000087882 */ /* 0x000fca0000000000 */
[----:B------:R-:W-:Y:S01]  /*3cb0*/  UVIRTCOUNT.DEALLOC.SMPOOL 0x80 ;  /* 0x000000800000784c */ /* 0x000fe20000000000 */
[----:B------:R-:W-:Y:S02]  /*3cc0*/  UISETP.NE.AND UP0, UPT, UR5, URZ, UPT ;  /* 0x000000ff0500728c */ /* 0x000fe4000bf05270 */
[----:B-1----:R-:W-:-:S09]  /*3cd0*/  ULEA UR6, UR6, UR8, 0x18 ;  /* 0x0000000806067291 */ /* 0x002fd2000f8ec0ff */
[----:B------:R1:W-:Y:S01]  /*3ce0*/  @P0 STS.U8 [UR6+0x1c], R0 ;  /* 0x00001c00ff000988 */ /* 0x0003e20008000006 */
[----:B------:R-:W-:Y:S05]  /*3cf0*/  BRA.U UP0, `(.L_x_73) ;  /* 0x0000000100587547 */ /* 0x000fea000b800000 */
[----:B------:R-:W-:Y:S01]  /*3d00*/  UIADD3 UR8, UPT, UPT, UR7, 0xa0, URZ ;  /* 0x000000a007087890 */ /* 0x000fe2000fffe0ff */
[----:B------:R-:W-:-:S03]  /*3d10*/  SHF.L.U32 R3, R9, 0x1f, RZ ;  /* 0x0000001f09037819 */ /* 0x000fc600000006ff */
[----:B------:R-:W-:-:S09]  /*3d20*/  ULEA UR5, UR19, UR8, 0x3 ;  /* 0x0000000813057291 */ /* 0x000fd2000f8e18ff */
[----:B------:R-:W2:Y:S02]  /*3d30*/  SYNCS.PHASECHK.TRANS64.TRYWAIT P0, [UR5], R3 ;  /* 0x00000003ff0075a7 */ /* 0x000ea40008001105 */
[----:B--2---:R-:W-:Y:S05]  /*3d40*/  @!P0 BRA `(.L_x_74) ;  /* 0x0000007c00888947 */ /* 0x004fea0003800000 */
.L_x_164:
[----:B------:R-:W-:-:S04]  /*3d50*/  UIADD3 UR9, UPT, UPT, UR19, 0x1, URZ ;  /* 0x0000000113097890 */ /* 0x000fc8000fffe0ff */
[----:B------:R-:W-:-:S04]  /*3d60*/  UISETP.NE.AND UP1, UPT, UR9, 0x2, UPT ;  /* 0x000000020900788c */ /* 0x000fc8000bf25270 */
[----:B------:R-:W-:Y:S02]  /*3d70*/  USEL UR5, URZ, 0x1, UP1 ;  /* 0x00000001ff057887 */ /* 0x000fe40008800000 */
[----:B------:R-:W-:-:S04]  /*3d80*/  USEL UR9, UR9, URZ, UP1 ;  /* 0x000000ff09097287 */ /* 0x000fc80008800000 */
[----:B------:R-:W-:Y:S01]  /*3d90*/  ULEA UR9, UR9, UR8, 0x3 ;  /* 0x0000000809097291 */ /* 0x000fe2000f8e18ff */
[----:B-1----:R-:W-:-:S04]  /*3da0*/  LOP3.LUT R3, R9, UR5, RZ, 0x3c, !PT ;  /* 0x0000000509037c12 */ /* 0x002fc8000f8e3cff */
[----:B------:R-:W-:Y:S01]  /*3db0*/  SHF.L.U32 R3, R3, 0x1f, RZ ;  /* 0x0000001f03037819 */ /* 0x000fe200000006ff */
[----:B------:R-:W-:-:S04]  /*3dc0*/  IMAD.U32 R0, RZ, RZ, UR9 ;  /* 0x00000009ff007e24 */ /* 0x000fc8000f8e00ff */
[----:B------:R1:W2:Y:S03]  /*3dd0*/  SYNCS.PHASECHK.TRANS64.TRYWAIT P0, [R0+URZ], R3 ;  /* 0x00000003000075a7 */ /* 0x0002a600080011ff */
[----:B--2---:R-:W-:Y:S05]  /*3de0*/  @!P0 NANOSLEEP.SYNCS 0x989680 ;  /* 0x009896800000895d */ /* 0x004fea0003900000 */
[----:B------:R-:W2:Y:S02]  /*3df0*/  @!P0 SYNCS.PHASECHK.TRANS64 P0, [R0+URZ], R3 ;  /* 0x00000003000085a7 */ /* 0x000ea400080010ff */
[----:B--2---:R-:W-:Y:S05]  /*3e00*/  @P0 BRA `(.L_x_75) ;  /* 0x0000000000200947 */ /* 0x004fea0003800000 */
.L_x_76:
[----:B--2---:R2:W4:Y:S02]  /*3e10*/  SYNCS.PHASECHK.TRANS64.TRYWAIT P0, [R0+URZ], R3 ;  /* 0x00000003000075a7 */ /* 0x00452400080011ff */
[----:B----4-:R-:W-:Y:S05]  /*3e20*/  @!P0 NANOSLEEP.SYNCS 0x989680 ;  /* 0x009896800000895d */ /* 0x010fea0003900000 */
[----:B------:R-:W4:Y:S02]  /*3e30*/  @!P0 SYNCS.PHASECHK.TRANS64 P0, [R0+URZ], R3 ;  /* 0x00000003000085a7 */ /* 0x000f2400080010ff */
[----:B----4-:R-:W-:Y:S05]  /*3e40*/  @!P0 BRA `(.L_x_76) ;  /* 0xfffffffc00f08947 */ /* 0x010fea000383ffff */
[----:B------:R-:W-:Y:S05]  /*3e50*/  BRA `(.L_x_75) ;  /* 0x00000000000c7947 */ /* 0x000fea0003800000 */
.L_x_73:
[----:B------:R-:W-:-:S04]  /*3e60*/  UIADD3 UR5, UPT, UPT, UR7, 0xd0, URZ ;  /* 0x000000d007057890 */ /* 0x000fc8000fffe0ff */
[----:B------:R-:W-:-:S09]  /*3e70*/  UPRMT UR5, UR4, 0x654, UR5 ;  /* 0x0000065404057896 */ /* 0x000fd20008000005 */
[----:B------:R-:W-:Y:S03]  /*3e80*/  SYNCS.ARRIVE.TRANS64.RED.A1T0 RZ, [UR5], RZ ;  /* 0x000000ffffff79a7 */ /* 0x000fe60008100405 */
.L_x_75:
[----:B-12---:R-:W-:Y:S01]  /*3e90*/  SHF.L.U32 R3, RZ, 0x1f, RZ ;  /* 0x0000001fff037819 */ /* 0x006fe200000006ff */
[----:B------:R-:W-:Y:S01]  /*3ea0*/  UIADD3 UR5, UPT, UPT, UR7, 0xd0, URZ ;  /* 0x000000d007057890 */ /* 0x000fe2000fffe0ff */
[----:B------:R-:W-:Y:S02]  /*3eb0*/  PLOP3.LUT P0, PT, PT, PT, UP0, 0x80, 0x8 ;  /* 0x000000000008781c */ /* 0x000fe40003f0f008 */
[----:B------:R-:W1:Y:S02]  /*3ec0*/  SYNCS.PHASECHK.TRANS64.TRYWAIT P1, [UR7+0xd0], R3 ;  /* 0x0000d003ff0075a7 */ /* 0x000e640008021107 */
[----:B-1----:R-:W-:Y:S09]  /*3ed0*/  @!P1 BRA `(.L_x_77) ;  /* 0x0000007c003c9947 */ /* 0x002ff20003800000 */
.L_x_166:
[----:B------:R-:W-:Y:S01]  /*3ee0*/  @!UP0 UPRMT UR5, UR4, 0x654, UR5 ;  /* 0x0000065404058896 */ /* 0x000fe20008000005 */
[----:B------:R-:W-:Y:S02]  /*3ef0*/  UMOV UR8, 0xffff ;  /* 0x0000ffff00087882 */ /* 0x000fe40000000000 */
[----:B------:R-:W-:-:S06]  /*3f00*/  UMOV UR4, 0x1 ;  /* 0x0000000100047882 */ /* 0x000fcc0000000000 */
[----:B------:R-:W-:Y:S01]  /*3f10*/  @!P0 SYNCS.ARRIVE.TRANS64.RED.A1T0 RZ, [UR5], RZ ;  /* 0x000000ffffff89a7 */ /* 0x000fe20008100405 */
[----:B------:R-:W-:Y:S01]  /*3f20*/  NOP ;  /* 0x0000000000007918 */ /* 0x000fe20000000000 */
[----:B-1----:R-:W1:Y:S01]  /*3f30*/  LDS R0, [UR6+0x14] ;  /* 0x00001406ff007984 */ /* 0x002e620008000800 */
[----:B------:R-:W-:-:S04]  /*3f40*/  ULOP3.LUT UR5, UR21, 0xffff, URZ, 0xc0, !UPT ;  /* 0x0000ffff15057892 */ /* 0x000fc8000f8ec0ff */
[----:B------:R-:W-:-:S04]  /*3f50*/  USHF.R.U32.HI UR5, URZ, 0x5, UR5 ;  /* 0x00000005ff057899 */ /* 0x000fc80008011605 */
[----:B------:R-:W-:Y:S02]  /*3f60*/  USHF.L.U32 UR8, UR8, UR5, URZ ;  /* 0x0000000508087299 */ /* 0x000fe400080006ff */
[----:B------:R-:W-:-:S04]  /*3f70*/  USHF.L.U32 UR4, UR4, UR5, URZ ;  /* 0x0000000504047299 */ /* 0x000fc800080006ff */
[----:B-1----:R-:W-:-:S04]  /*3f80*/  LOP3.LUT R0, R0, UR8, RZ, 0xc0, !PT ;  /* 0x0000000800007c12 */ /* 0x002fc8000f8ec0ff */
[----:B------:R-:W-:-:S13]  /*3f90*/  ISETP.NE.AND P0, PT, R0, UR8, PT ;  /* 0x0000000800007c0c */ /* 0x000fda000bf05270 */
[----:B------:R-:W-:Y:S05]  /*3fa0*/  @P0 BRA `(.L_x_78) ;  /* 0x0000000000580947 */ /* 0x000fea0003800000 */
[----:B------:R-:W1:Y:S02]  /*3fb0*/  LDS R0, [UR6+0x18] ;  /* 0x00001806ff007984 */ /* 0x000e640008000800 */
[----:B-1----:R-:W-:-:S04]  /*3fc0*/  LOP3.LUT R0, R0, UR4, RZ, 0xc0, !PT ;  /* 0x0000000400007c12 */ /* 0x002fc8000f8ec0ff */
[----:B------:R-:W-:-:S13]  /*3fd0*/  ISETP.NE.AND P0, PT, R0, UR4, PT ;  /* 0x0000000400007c0c */ /* 0x000fda000bf05270 */
[----:B------:R-:W-:Y:S05]  /*3fe0*/  @P0 BRA `(.L_x_79) ;  /* 0x00000000003c0947 */ /* 0x000fea0003800000 */
[----:B------:R-:W1:Y:S01]  /*3ff0*/  S2R R2, SR_LANEID ;  /* 0x0000000000027919 */ /* 0x000e620000000000 */
[----:B------:R-:W-:Y:S01]  /*4000*/  ULOP3.LUT UR8, URZ, UR8, URZ, 0x33, !UPT ;  /* 0x00000008ff087292 */ /* 0x000fe2000f8e33ff */
[----:B------:R-:W-:Y:S01]  /*4010*/  LOP3.LUT R4, RZ, UR4, RZ, 0x33, !PT ;  /* 0x00000004ff047c12 */ /* 0x000fe2000f8e33ff */
[----:B------:R-:W-:Y:S02]  /*4020*/  VOTEU.ANY UR7, UPT, PT ;  /* 0x0000000000077886 */ /* 0x000fe400038e0100 */
[----:B------:R-:W-:Y:S01]  /*4030*/  UFLO.U32 UR7, UR7 ;  /* 0x00000007000772bd */ /* 0x000fe200080e0000 */
[----:B------:R-:W2:Y:S01]  /*4040*/  REDUX UR4, R4 ;  /* 0x00000000040473c4 */ /* 0x000ea20000000000 */
[----:B------:R-:W-:-:S06]  /*4050*/  IMAD.U32 R0, RZ, RZ, UR8 ;  /* 0x00000008ff007e24 */ /* 0x000fcc000f8e00ff */
[----:B------:R4:W-:Y:S01]  /*4060*/  UTCATOMSWS.AND URZ, UR8 ;  /* 0x0000000800ff79e3 */ /* 0x0009e20008000000 */
[----:B------:R-:W3:Y:S01]  /*4070*/  REDUX UR5, R0 ;  /* 0x00000000000573c4 */ /* 0x000ee20000000000 */
[----:B-1----:R-:W-:Y:S01]  /*4080*/  ISETP.EQ.U32.AND P0, PT, R2, UR7, PT ;  /* 0x0000000702007c0c */ /* 0x002fe2000bf02070 */
[----:B--2---:R-:W-:Y:S01]  /*4090*/  IMAD.U32 R2, RZ, RZ, UR4 ;  /* 0x00000004ff027e24 */ /* 0x004fe2000f8e00ff */
[----:B---3--:R-:W-:-:S11]  /*40a0*/  MOV R3, UR5 ;  /* 0x0000000500037c02 */ /* 0x008fd60008000f00 */
[----:B------:R4:W-:Y:S04]  /*40b0*/  @P0 ATOMS.AND RZ, [UR6+0x14], R3 ;  /* 0x00001403ffff098c */ /* 0x0009e8000a800006 */
[----:B------:R4:W-:Y:S01]  /*40c0*/  @P0 ATOMS.AND RZ, [UR6+0x18], R2 ;  /* 0x00001802ffff098c */ /* 0x0009e2000a800006 */
[----:B------:R-:W-:Y:S05]  /*40d0*/  BRA `(.L_x_80) ;  /* 0x0000000000147947 */ /* 0x000fea0003800000 */
.L_x_79:
[----:B------:R-:W-:Y:S02]  /*40e0*/  MOV R2, 0x4100 ;  /* 0x0000410000027802 */ /* 0x000fe40000000f00 */
[----:B---3-5:R-:W-:Y:S05]  /*40f0*/  CALL.REL.NOINC `($__internal_0_$__cuda_sm10x_tcgen05_guardrail_trap_col_being_dealloced_not_returned_by_alloc) ;  /* 0x00000080001c7944 */ /* 0x028fea0003c00000 */
[----:B------:R-:W-:Y:S05]  /*4100*/  BRA `(.L_x_80) ;  /* 0x0000000000087947 */ /* 0x000fea0003800000 */
.L_x_78:
[----:B------:R-:W-:Y:S02]  /*4110*/  MOV R2, 0x4130 ;  /* 0x0000413000027802 */ /* 0x000fe40000000f00 */
[----:B---3-5:R-:W-:Y:S05]  /*4120*/  CALL.REL.NOINC `($__internal_2_$__cuda_sm10x_tcgen05_guardrail_trap_unallocated_columns_being_dealloced) ;  /* 0x0000008000287944 */ /* 0x028fea0003c00000 */
.L_x_80:
[----:B------:R-:W-:Y:S01]  /*4130*/  NOP ;  /* 0x0000000000007918 */ /* 0x000fe20000000000 */
[----:B----4-:R-:W-:Y:S05]  /*4140*/  EXIT ;  /* 0x000000000000794d */ /* 0x010fea0003800000 */
.L_x_53:
[----:B------:R-:W-:-:S09]  /*4150*/  UISETP.NE.OR UP5, UPT, UR10, 0x3, !UP5 ;  /* 0x000000030a00788c */ /* 0x000fd2000efa5670 */
[----:B------:R-:W-:Y:S05]  /*4160*/  BRA.U UP5, `(.L_x_81) ;  /* 0x0000001105147547 */ /* 0x000fea000b800000 */
[----:B------:R-:W1:Y:S01]  /*4170*/  LDC R0, c[0x0][0xb30] ;  /* 0x0002cc00ff007b82 */ /* 0x000e620000000800 */
[----:B------:R-:W2:Y:S01]  /*4180*/  LDCU.64 UR8, c[0x0][0x888] ;  /* 0x00011100ff0877ac */ /* 0x000ea20008000a00 */
[----:B------:R-:W-:Y:S02]  /*4190*/  HFMA2 R29, -RZ, RZ, 0, 0 ;  /* 0x00000000ff1d7431 */ /* 0x000fe400000001ff */
[----:B------:R-:W-:Y:S01]  /*41a0*/  IMAD.MOV.U32 R31, RZ, RZ, 0x1 ;  /* 0x00000001ff1f7424 */ /* 0x000fe200078e00ff */
[----:B------:R-:W-:Y:S01]  /*41b0*/  MOV R23, 0x4000 ;  /* 0x0000400000177802 */ /* 0x000fe20000000f00 */
[----:B------:R-:W3:Y:S01]  /*41c0*/  LDCU.64 UR4, c[0x0][0x890] ;  /* 0x00011200ff0477ac */ /* 0x000ee20008000a00 */
[----:B------:R-:W-:Y:S01]  /*41d0*/  IMAD.MOV.U32 R30, RZ, RZ, RZ ;  /* 0x000000ffff1e7224 */ /* 0x000fe200078e00ff */
[----:B------:R-:W4:Y:S01]  /*41e0*/  LDC R19, c[0x0][0x370] ;  /* 0x0000dc00ff137b82 */ /* 0x000f220000000800 */
[----:B------:R-:W-:Y:S01]  /*41f0*/  UMOV UR6, 0x400 ;  /* 0x0000040000067882 */ /* 0x000fe20000000000 */
[----:B------:R-:W-:-:S02]  /*4200*/  UPLOP3.LUT UP1, UPT, UPT, UPT, UPT, 0x40, 0x4 ;  /* 0x000000000004789c */ /* 0x000fc40003f2e870 */
[----:B------:R-:W-:-:S04]  /*4210*/  ULEA UR6, UR37, UR6, 0x18 ;  /* 0x0000000625067291 */ /* 0x000fc8000f8ec0ff */
[----:B------:R-:W4:Y:S01]  /*4220*/  LDC R2, c[0x0][0xb0c] ;  /* 0x0002c300ff027b82 */ /* 0x000f220000000800 */
[----:B------:R-:W-:Y:S02]  /*4230*/  UIADD3 UR13, UPT, UPT, UR6, 0x38, URZ ;  /* 0x00000038060d7890 */ /* 0x000fe4000fffe0ff */
[----:B--2---:R-:W-:Y:S02]  /*4240*/  UISETP.NE.U32.AND UP2, UPT, UR8, URZ, UPT ;  /* 0x000000ff0800728c */ /* 0x004fe4000bf45070 */
[----:B------:R-:W-:Y:S02]  /*4250*/  UIADD3 UR33, UPT, UPT, UR6, 0x20, URZ ;  /* 0x0000002006217890 */ /* 0x000fe4000fffe0ff */
[----:B---3--:R-:W-:Y:S01]  /*4260*/  UISETP.NE.U32.AND UP3, UPT, UR4, URZ, UPT ;  /* 0x000000ff0400728c */ /* 0x008fe2000bf65070 */
[----:B------:R-:W2:Y:S01]  /*4270*/  LDC R18, c[0x0][0xb20] ;  /* 0x0002c800ff127b82 */ /* 0x000ea20000000800 */
[----:B-1----:R-:W-:Y:S01]  /*4280*/  ISETP.NE.AND P1, PT, R0, 0x1, PT ;  /* 0x000000010000780c */ /* 0x002fe20003f25270 */
[----:B------:R-:W-:-:S02]  /*4290*/  UISETP.NE.AND.EX UP2, UPT, UR9, URZ, UPT, UP2 ;  /* 0x000000ff0900728c */ /* 0x000fc4000bf45320 */
[----:B------:R-:W-:Y:S02]  /*42a0*/  UIADD3 UR25, UPT, UPT, UR6, 0x28, URZ ;  /* 0x0000002806197890 */ /* 0x000fe4000fffe0ff */
[----:B------:R-:W-:Y:S02]  /*42b0*/  UIADD3 UR17, UPT, UPT, UR6, 0x30, URZ ;  /* 0x0000003006117890 */ /* 0x000fe4000fffe0ff */
[----:B------:R-:W1:Y:S01]  /*42c0*/  LDC.64 R32, c[0x0][0x348] ;  /* 0x0000d200ff207b82 */ /* 0x000e620000000a00 */
[----:B------:R-:W-:Y:S02]  /*42d0*/  UPRMT UR13, UR37, 0x654, UR13 ;  /* 0x00000654250d7896 */ /* 0x000fe4000800000d */
[----:B------:R-:W-:-:S05]  /*42e0*/  UISETP.NE.AND.EX UP3, UPT, UR5, URZ, UPT, UP3 ;  /* 0x000000ff0500728c */ /* 0x000fca000bf65330 */
[----:B------:R-:W3:Y:S08]  /*42f0*/  LDC.64 R16, c[0x0][0xb10] ;  /* 0x0002c400ff107b82 */ /* 0x000ef00000000a00 */
[----:B------:R-:W1:Y:S08]  /*4300*/  LDC.64 R6, c[0x0][0xb18] ;  /* 0x0002c600ff067b82 */ /* 0x000e700000000a00 */
[----:B------:R-:W1:Y:S08]  /*4310*/  LDC.64 R4, c[0x0][0xb28] ;  /* 0x0002ca00ff047b82 */ /* 0x000e700000000a00 */
[----:B--2-4-:R-:W1:Y:S02]  /*4320*/  LDC R22, c[0x0][0x374] ;  /* 0x0000dd00ff167b82 */ /* 0x014e640000000800 */
.L_x_92:
[C---:B------:R-:W-:Y:S02]  /*4330*/  LEA R0, R30.reuse, UR6, 0x3 ;  /* 0x000000061e007c11 */ /* 0x040fe4000f8e18ff */
[----:B------:R-:W-:Y:S02]  /*4340*/  SHF.L.U32 R3, R29, 0x1f, RZ ;  /* 0x0000001f1d037819 */ /* 0x000fe400000006ff */
[----:B------:R-:W-:Y:S02]  /*4350*/  LEA R24, R30, UR6, 0x4 ;  /* 0x000000061e187c11 */ /* 0x000fe4000f8e20ff */
[----:B--2---:R-:W2:Y:S02]  /*4360*/  SYNCS.PHASECHK.TRANS64.TRYWAIT P0, [R0+URZ+0x70], R3 ;  /* 0x00007003000075a7 */ /* 0x004ea400080011ff */
[----:B--2---:R-:W-:Y:S05]  /*4370*/  @!P0 BRA `(.L_x_82) ;  /* 0x00000078002c8947 */ /* 0x004fea0003800000 */
.L_x_167:
[----:B------:R-:W-:Y:S01]  /*4380*/  ISETP.GE.AND P0, PT, R72, 0x1, PT ;  /* 0x000000014800780c */ /* 0x000fe20003f06270 */
[----:B------:R-:W4:Y:S01]  /*4390*/  LDS.128 R24, [R24+0xe0] ;  /* 0x0000e00018187984 */ /* 0x000f220000000c00 */
[----:B--2---:R-:W-:Y:S01]  /*43a0*/  VIADD R0, R0, 0x80 ;  /* 0x0000008000007836 */ /* 0x004fe20000000000 */
[----:B------:R-:W-:Y:S01]  /*43b0*/  @!PT LDS RZ, [RZ] ;  /* 0x00000000fffff984 */ /* 0x000fe20000000800 */
[----:B------:R-:W-:Y:S01]  /*43c0*/  @!PT LDS RZ, [RZ] ;  /* 0x00000000fffff984 */ /* 0x000fe20000000800 */
[----:B------:R-:W-:Y:S01]  /*43d0*/  @!PT LDS RZ, [RZ] ;  /* 0x00000000fffff984 */ /* 0x000fe20000000800 */
[----:B------:R-:W-:Y:S01]  /*43e0*/  @!PT LDS RZ, [RZ] ;  /* 0x00000000fffff984 */ /* 0x000fe20000000800 */
[----:B------:R2:W-:Y:S06]  /*43f0*/  MEMBAR.ALL.CTA ;  /* 0x0000000000007992 */ /* 0x0005ec0000008000 */
[----:B--2---:R-:W2:Y:S01]  /*4400*/  FENCE.VIEW.ASYNC.S ;  /* 0x00000000000073c6 */ /* 0x004ea20000000000 */
[----:B------:R-:W-:Y:S04]  /*4410*/  PRMT R0, RZ, 0x654, R0 ;  /* 0x00000654ff007816 */ /* 0x000fe80000000000 */
[----:B--2---:R2:W-:Y:S01]  /*4420*/  SYNCS.ARRIVE.TRANS64.RED.A1T0 RZ, [R0+URZ], RZ ;  /* 0x000000ff00ff79a7 */ /* 0x0045e200081004ff */
[----:B----4-:R-:W-:Y:S11]  /*4430*/  LOP3.LUT P3, RZ, R26, 0x1, RZ, 0xc0, !PT ;  /* 0x000000011aff7812 */ /* 0x010ff6000786c0ff */
[----:B------:R-:W-:Y:S02]  /*4440*/  @!UPT UIADD3 URZ, UPT, UPT, URZ, URZ, URZ ;  /* 0x000000fffffff290 */ /* 0x000fe4000fffe0ff */
[----:B------:R-:W-:Y:S02]  /*4450*/  @P3 MOV R13, R24 ;  /* 0x00000018000d3202 */ /* 0x000fe40000000f00 */
[----:B------:R-:W-:Y:S01]  /*4460*/  @P3 LOP3.LUT R8, R25, 0xffff, RZ, 0xc0, !PT ;  /* 0x0000ffff19083812 */ /* 0x000fe200078ec0ff */
[----:B--2---:R-:W-:Y:S06]  /*4470*/  @!P0 BRA `(.L_x_83) ;  /* 0x0000000000a48947 */ /* 0x004fec0003800000 */
[----:B-1----:R-:W-:Y:S01]  /*4480*/  IMAD.HI.U32 R35, R22, R7, RZ ;  /* 0x0000000716237227 */ /* 0x002fe200078e00ff */
[----:B------:R-:W-:Y:S02]  /*4490*/  ISETP.NE.AND P0, PT, R6, 0x1, PT ;  /* 0x000000010600780c */ /* 0x000fe40003f05270 */
[----:B------:R-:W-:Y:S01]  /*44a0*/  ISETP.NE.AND P2, PT, R72, 0x1, PT ;  /* 0x000000014800780c */ /* 0x000fe20003f45270 */
[----:B---3--:R-:W-:Y:S01]  /*44b0*/  IMAD.HI.U32 R34, R19, R16, RZ ;  /* 0x0000001013227227 */ /* 0x008fe200078e00ff */
[----:B------:R-:W-:Y:S02]  /*44c0*/  SHF.R.U32.HI R35, RZ, R18, R35 ;  /* 0x00000012ff237219 */ /* 0x000fe40000011623 */
[----:B------:R-:W-:Y:S01]  /*44d0*/  ISETP.NE.AND P4, PT, R2, 0x1, PT ;  /* 0x000000010200780c */ /* 0x000fe20003f85270 */
[----:B------:R-:W-:Y:S01]  /*44e0*/  IMAD.HI.U32 R36, R13, R16, RZ ;  /* 0x000000100d247227 */ /* 0x000fe200078e00ff */
[----:B------:R-:W-:Y:S02]  /*44f0*/  SHF.R.U32.HI R34, RZ, R17, R34 ;  /* 0x00000011ff227219 */ /* 0x000fe40000011622 */
[----:B------:R-:W-:Y:S01]  /*4500*/  SEL R3, R22, R35, !P0 ;  /* 0x0000002316037207 */ /* 0x000fe20004000000 */
[C---:B------:R-:W-:Y:S01]  /*4510*/  IMAD.HI.U32 R35, R8.reuse, R7, RZ ;  /* 0x0000000708237227 */ /* 0x040fe200078e00ff */
[----:B------:R-:W-:Y:S02]  /*4520*/  SEL R11, R19, R34, !P4 ;  /* 0x00000022130b7207 */ /* 0x000fe40006000000 */
[----:B------:R-:W-:Y:S01]  /*4530*/  SHF.R.U32.HI R36, RZ, R17, R36 ;  /* 0x00000011ff247219 */ /* 0x000fe20000011624 */
[----:B------:R-:W-:Y:S01]  /*4540*/  IMAD.HI.U32 R38, R3, R4, RZ ;  /* 0x0000000403267227 */ /* 0x000fe200078e00ff */
[----:B------:R-:W-:Y:S03]  /*4550*/  SHF.R.U32.HI R35, RZ, R18, R35 ;  /* 0x00000012ff237219 */ /* 0x000fe60000011623 */
[----:B------:R-:W-:Y:S01]  /*4560*/  IMAD.HI.U32 R34, R11, R4, RZ ;  /* 0x000000040b227227 */ /* 0x000fe200078e00ff */
[----:B------:R-:W-:Y:S02]  /*4570*/  @P2 SHF.R.U32.HI R3, RZ, R5, R38 ;  /* 0x00000005ff032219 */ /* 0x000fe40000011626 */
[----:B------:R-:W-:Y:S02]  /*4580*/  SEL R9, R8, R35, !P0 ;  /* 0x0000002308097207 */ /* 0x000fe40004000000 */
[----:B------:R-:W-:Y:S01]  /*4590*/  @P2 SHF.R.U32.HI R11, RZ, R5, R34 ;  /* 0x00000005ff0b2219 */ /* 0x000fe20000011622 */
[C---:B------:R-:W-:Y:S01]  /*45a0*/  IMAD R10, R72.reuse, R3, RZ ;  /* 0x00000003480a7224 */ /* 0x040fe200078e02ff */
[----:B------:R-:W-:Y:S01]  /*45b0*/  SEL R3, R13, R36, !P4 ;  /* 0x000000240d037207 */ /* 0x000fe20006000000 */
[C---:B------:R-:W-:Y:S03]  /*45c0*/  IMAD.HI.U32 R14, R9.reuse, R4, RZ ;  /* 0x00000004090e7227 */ /* 0x040fe600078e00ff */
[----:B------:R-:W-:Y:S01]  /*45d0*/  ISETP.GE.AND P0, PT, R9, R10, PT ;  /* 0x0000000a0900720c */ /* 0x000fe20003f06270 */
[C---:B------:R-:W-:Y:S01]  /*45e0*/  IMAD R12, R72.reuse, R11, RZ ;  /* 0x0000000b480c7224 */ /* 0x040fe200078e02ff */
[-C--:B------:R-:W-:Y:S04]  /*45f0*/  SHF.R.U32.HI R14, RZ, R5.reuse, R14 ;  /* 0x00000005ff0e7219 */ /* 0x080fe8000001160e */
[----:B------:R-:W-:Y:S02]  /*4600*/  ISETP.GE.OR P0, PT, R3, R12, P0 ;  /* 0x0000000c0300720c */ /* 0x000fe40000706670 */
[----:B------:R-:W-:Y:S05]  /*4610*/  SEL R15, R9, R14, !P2 ;  /* 0x0000000e090f7207 */ /* 0x000fea0005000000 */
[----:B------:R-:W-:Y:S04]  /*4620*/  IMAD.MOV R14, RZ, RZ, -R15 ;  /* 0x000000ffff0e7224 */ /* 0x000fe800078e0a0f */
[----:B------:R-:W-:Y:S02]  /*4630*/  IMAD R14, R72, R14, R9 ;  /* 0x0000000e480e7224 */ /* 0x000fe400078e0209 */
[C---:B------:R-:W-:Y:S05]  /*4640*/  @!P0 IMAD.HI.U32 R10, R3.reuse, R4, RZ ;  /* 0x00000004030a8227 */ /* 0x040fea00078e00ff */
[----:B------:R-:W-:Y:S04]  /*4650*/  @!P0 SHF.R.U32.HI R10, RZ, R5, R10 ;  /* 0x00000005ff0a8219 */ /* 0x000fe8000001160a */
[----:B------:R-:W-:Y:S01]  /*4660*/  @!P0 SEL R0, R3, R10, !P2 ;  /* 0x0000000a03008207 */ /* 0x000fe20005000000 */
[----:B------:R-:W-:Y:S03]  /*4670*/  IMAD.MOV R10, RZ, RZ, -R3 ;  /* 0x000000ffff0a7224 */ /* 0x000fe600078e0a03 */
[----:B------:R-:W-:Y:S01]  /*4680*/  @!P0 IADD3 R15, PT, PT, R15, -R0, RZ ;  /* 0x800000000f0f8210 */ /* 0x000fe20007ffe0ff */
[----:B------:R-:W-:Y:S01]  /*4690*/  @!P0 IMAD R0, R11, R14, R0 ;  /* 0x0000000e0b008224 */ /* 0x000fe200078e0200 */
[----:B------:R-:W-:Y:S01]  /*46a0*/  IADD3 R11, PT, PT, -R9, RZ, RZ ;  /* 0x000000ff090b7210 */ /* 0x000fe20007ffe1ff */
[----:B------:R-:W-:Y:S02]  /*46b0*/  IMAD R13, R2, R10, R13 ;  /* 0x0000000a020d7224 */ /* 0x000fe400078e020d */
[----:B------:R-:W-:Y:S02]  /*46c0*/  @!P0 IMAD R9, R15, R72, R3 ;  /* 0x000000480f098224 */ /* 0x000fe400078e0203 */
[----:B------:R-:W-:Y:S02]  /*46d0*/  @!P0 IMAD.MOV.U32 R3, RZ, RZ, R0 ;  /* 0x000000ffff038224 */ /* 0x000fe400078e0000 */
[----:B------:R-:W-:Y:S02]  /*46e0*/  IMAD R8, R6, R11, R8 ;  /* 0x0000000b06087224 */ /* 0x000fe400078e0208 */
[----:B------:R-:W-:Y:S02]  /*46f0*/  IMAD R13, R3, R2, R13 ;  /* 0x00000002030d7224 */ /* 0x000fe400078e020d */
[----:B------:R-:W-:Y:S02]  /*4700*/  IMAD R8, R9, R6, R8 ;  /* 0x0000000609087224 */ /* 0x000fe400078e0208 */
.L_x_83:
[----:B------:R-:W-:Y:S05]  /*4710*/  BRA.U UP1, `(.L_x_84) ;  /* 0x0000000101107547 */ /* 0x000fea000b800000 */
[----:B------:R-:W-:Y:S04]  /*4720*/  MOV R0, UR7 ;  /* 0x0000000700007c02 */ /* 0x000fe80008000f00 */
[----:B------:R-:W-:Y:S04]  /*4730*/  SHF.L.U32 R3, R0, 0x1f, RZ ;  /* 0x0000001f00037819 */ /* 0x000fe800000006ff */
[----:B------:R-:W2:Y:S02]  /*4740*/  SYNCS.PHASECHK.TRANS64.TRYWAIT P0, [UR6+0x68], R3 ;  /* 0x00006803ff0075a7 */ /* 0x000ea40008001106 */
[----:B--2---:R-:W-:Y:S05]  /*4750*/  @!P0 BRA `(.L_x_85) ;  /* 0x0000007400488947 */ /* 0x004fea0003800000 */
.L_x_84:
[----:B------:R-:W-:Y:S02]  /*4760*/  R2UR UR35, R21 ;  /* 0x00000000152372ca */ /* 0x000fe400000e0000 */
[----:B------:R-:W-:Y:S02]  /*4770*/  R2UR UR34, R20 ;  /* 0x00000000142272ca */ /* 0x000fe400000e0000 */
[----:B------:R-:W-:Y:S02]  /*4780*/  ISETP.NE.U32.AND P2, PT, RZ, UR4, PT ;  /* 0x00000004ff007c0c */ /* 0x000fe4000bf45070 */
[----:B------:R-:W-:Y:S02]  /*4790*/  SHF.L.U32 R12, R31, 0x1f, RZ ;  /* 0x0000001f1f0c7819 */ /* 0x000fe400000006ff */
[----:B------:R-:W-:Y:S05]  /*47a0*/  ISETP.NE.AND.EX P2, PT, RZ, UR5, PT, P2 ;  /* 0x00000005ff007c0c */ /* 0x000fea000bf45320 */
[----:B------:R-:W-:Y:S02]  /*47b0*/  USHF.L.U32 UR35, UR35, 0x7, URZ ;  /* 0x0000000723237899 */ /* 0x000fe400080006ff */
[----:B------:R-:W-:Y:S01]  /*47c0*/  USHF.L.U32 UR34, UR34, 0x8, URZ ;  /* 0x0000000822227899 */ /* 0x000fe200080006ff */
[----:B------:R-:W-:Y:S11]  /*47d0*/  BRA.U !UP3, `(.L_x_86) ;  /* 0x000000010b347547 */ /* 0x000ff6000b800000 */
[----:B------:R-:W-:Y:S01]  /*47e0*/  UPLOP3.LUT UP0, UPT, UPT, UPT, UP2, 0x80, 0x8 ;  /* 0x000000000008789c */ /* 0x000fe20003f0f020 */
[----:B--2---:R-:W-:Y:S02]  /*47f0*/  HFMA2 R0, -RZ, RZ, 0, 5.9604644775390625e-08 ;  /* 0x00000001ff007431 */ /* 0x004fe400000001ff */
[----:B------:R-:W-:Y:S03]  /*4800*/  IMAD.MOV.U32 R155, RZ, RZ, 0x1 ;  /* 0x00000001ff9b7424 */ /* 0x000fe600078e00ff */
[----:B------:R-:W-:Y:S05]  /*4810*/  PLOP3.LUT P0, PT, PT, PT, UP0, 0x80, 0x8 ;  /* 0x000000000008781c */ /* 0x000fea0003f0f008 */
[----:B------:R-:W2:Y:S01]  /*4820*/  @UP0 LDCU.64 UR10, c[0x0][0x888] ;  /* 0x00011100ff0a07ac */ /* 0x000ea20008000a00 */
[----:B------:R-:W-:Y:S07]  /*4830*/  @UP0 UIMAD UR8, UR36, UR4, URZ ;  /* 0x00000004240802a4 */ /* 0x000fee000f8e02ff */
[----:B------:R-:W-:Y:S01]  /*4840*/  @!P0 PRMT R155, R0, 0x7610, R155 ;  /* 0x00007610009b8816 */ /* 0x000fe2000000009b */
[----:B--2---:R-:W-:Y:S03]  /*4850*/  @UP0 UIMAD.WIDE UR10, UR8, 0x4, UR10 ;  /* 0x00000004080a08a5 */ /* 0x004fe6000f8e020a */
[----:B------:R-:W2:Y:S03]  /*4860*/  @!UP0 LDCU UR8, c[0x0][0x880] ;  /* 0x00011000ff0887ac */ /* 0x000ea60008000800 */
[----:B------:R-:W-:Y:S01]  /*4870*/  IMAD.U32 R10, RZ, RZ, UR10 ;  /* 0x0000000aff0a7e24 */ /* 0x000fe2000f8e00ff */
[----:B------:R-:W-:Y:S05]  /*4880*/  MOV R11, UR11 ;  /* 0x0000000b000b7c02 */ /* 0x000fea0008000f00 */
[----:B-----5:R4:W5:Y:S02]  /*4890*/  @P0 LDG.E R81, desc[UR46][R10.64] ;  /* 0x0000002e0a510981 */ /* 0x020964000c1e1900 */
[----:B--2-4-:R-:W-:Y:S07]  /*48a0*/  @!P0 IMAD.U32 R81, RZ, RZ, UR8 ;  /* 0x00000008ff518e24 */ /* 0x014fee000f8e00ff */
.L_x_86:
[----:B-----5:R-:W-:Y:S01]  /*48b0*/  @!P2 FSETP.EQ.AND P0, PT, R81, RZ, PT ;  /* 0x000000ff5100a20b */ /* 0x020fe20003f02000 */
[----:B------:R-:W-:Y:S01]  /*48c0*/  @!UPT UIADD3 URZ, UPT, UPT, URZ, URZ, URZ ;  /* 0x000000fffffff290 */ /* 0x000fe2000fffe0ff */
[----:B------:R-:W-:Y:S11]  /*48d0*/  @!P2 BRA `(.L_x_87) ;  /* 0x000000000014a947 */ /* 0x000ff60003800000 */
[----:B------:R-:W-:Y:S02]  /*48e0*/  LOP3.LUT P2, RZ, R155, 0xff, RZ, 0xc0, !PT ;  /* 0x000000ff9bff7812 */ /* 0x000fe4000784c0ff */
[----:B------:R-:W-:Y:S04]  /*48f0*/  PLOP3.LUT P0, PT, PT, PT, UP0, 0x80, 0x8 ;  /* 0x000000000008781c */ /* 0x000fe80003f0f008 */
[----:B------:R-:W-:Y:S07]  /*4900*/  PLOP3.LUT P0, PT, P0, PT, PT, 0x8, 0x80 ;  /* 0x000000000080781c */ /* 0x000fee000070e170 */
[----:B------:R-:W-:Y:S11]  /*4910*/  @P2 FSETP.EQ.AND P0, PT, R81, RZ, PT ;  /* 0x000000ff5100220b */ /* 0x000ff60003f02000 */
[----:B------:R-:W-:Y:S02]  /*4920*/  @!UPT UIADD3 URZ, UPT, UPT, URZ, URZ, URZ ;  /* 0x000000fffffff290 */ /* 0x000fe4000fffe0ff */
.L_x_87:
[----:B------:R-:W4:Y:S01]  /*4930*/  SYNCS.PHASECHK.TRANS64.TRYWAIT P2, [UR6+0x40], R12 ;  /* 0x0000400cff0075a7 */ /* 0x000f220008041106 */
[----:B------:R-:W-:Y:S04]  /*4940*/  ELECT P4, URZ, PT ;  /* 0x0000000000ff782f */ /* 0x000fe80003880000 */
[----:B------:R-:W-:Y:S11]  /*4950*/  PLOP3.LUT P4, PT, P0, P4, PT, 0xf2, 0x2f ;  /* 0x00000000002f781c */ /* 0x000ff60000789e72 */
[----:B------:R-:W-:Y:S02]  /*4960*/  @!UPT UIADD3 URZ, UPT, UPT, URZ, URZ, URZ ;  /* 0x000000fffffff290 */ /* 0x000fe4000fffe0ff */
[----:B-1----:R-:W-:Y:S05]  /*4970*/  @!P4 IADD3 R9, P0, PT, R32, 0x580, RZ ;  /* 0x000005802009c810 */ /* 0x002fea0007f1e0ff */
[----:B--2---:R-:W-:Y:S01]  /*4980*/  @!P4 IMAD.X R0, RZ, RZ, R33, P0 ;  /* 0x000000ffff00c224 */ /* 0x004fe200000e0621 */
[----:B----4-:R-:W-:Y:S07]  /*4990*/  @!P2 BRA `(.L_x_88) ;  /* 0x0000007000d0a947 */ /* 0x010fee0003800000 */
.L_x_170:
[----:B------:R-:W-:Y:S01]  /*49a0*/  @!P4 R2UR UR8, R0 ;  /* 0x000000000008c2ca */ /* 0x000fe200000e0000 */
[----:B------:R-:W-:Y:S01]  /*49b0*/  VOTEU.ALL UP1, P4 ;  /* 0x0000000000ff7886 */ /* 0x000fe20002020000 */
[----:B------:R-:W-:Y:S01]  /*49c0*/  @!P4 R2UR UR9, R9 ;  /* 0x000000000909c2ca */ /* 0x000fe200000e0000 */
[----:B------:R-:W-:Y:S01]  /*49d0*/  @!P4 IMAD.MOV.U32 R0, RZ, RZ, 0x4000 ;  /* 0x00004000ff00c424 */ /* 0x000fe200078e00ff */
[----:B------:R-:W-:Y:S01]  /*49e0*/  UMOV UR10, 0x0 ;  /* 0x00000000000a7882 */ /* 0x000fe20000000000 */
[----:B------:R-:W-:Y:S01]  /*49f0*/  UMOV UR11, 0x10000000 ;  /* 0x10000000000b7882 */ /* 0x000fe20000000000 */
[----:B------:R-:W-:Y:S01]  /*4a00*/  @!UP1 UIADD3 UR32, UPT, UPT, UR6, 0x400, URZ ;  /* 0x0000040006209890 */ /* 0x000fe2000fffe0ff */
[----:B------:R-:W-:Y:S01]  /*4a10*/  @!P4 IADD3 R9, P0, PT, R32, 0x580, RZ ;  /* 0x000005802009c810 */ /* 0x000fe20007f1e0ff */
[----:B------:R-:W-:Y:S05]  /*4a20*/  VOTEU.ALL UP1, P4 ;  /* 0x0000000000ff7886 */ /* 0x000fea0002020000 */
[----:B------:R-:W-:Y:S01]  /*4a30*/  IMAD.U32 R11, RZ, RZ, UR8 ;  /* 0x00000008ff0b7e24 */ /* 0x000fe2000f8e00ff */
[----:B------:R-:W-:Y:S01]  /*4a40*/  UPRMT UR8, UR37, 0x654, UR33 ;  /* 0x0000065425087896 */ /* 0x000fe20008000021 */
[----:B------:R-:W-:Y:S03]  /*4a50*/  IMAD.U32 R10, RZ, RZ, UR9 ;  /* 0x00000009ff0a7e24 */ /* 0x000fe6000f8e00ff */
[----:B------:R-:W-:Y:S02]  /*4a60*/  @!P4 R2UR UR15, R11 ;  /* 0x000000000b0fc2ca */ /* 0x000fe400000e0000 */
[----:B------:R-:W-:Y:S11]  /*4a70*/  @!P4 R2UR UR14, R10 ;  /* 0x000000000a0ec2ca */ /* 0x000ff600000e0000 */
[----:B------:R-:W-:Y:S02]  /*4a80*/  @!UPT UIADD3 URZ, UPT, UPT, URZ, URZ, URZ ;  /* 0x000000fffffff290 */ /* 0x000fe4000fffe0ff */
[----:B------:R2:W-:Y:S01]  /*4a90*/  @!UP1 UTMALDG.3D [UR32], [UR14], desc[UR10] ;  /* 0x00000a200e0095b4 */ /* 0x0005e20008011000 */
[----:B------:R4:W-:Y:S01]  /*4aa0*/  @!P4 SYNCS.ARRIVE.TRANS64.RED.A0TR RZ, [UR6+0x20], R0 ;  /* 0x00002000ffffc9a7 */ /* 0x0009e20008300406 */
[----:B------:R-:W-:Y:S01]  /*4ab0*/  SYNCS.ARRIVE.TRANS64.RED.A1T0 RZ, [UR8], RZ ;  /* 0x000000ffffff79a7 */ /* 0x000fe20008100408 */
[----:B----4-:R-:W-:Y:S01]  /*4ac0*/  @!P4 IMAD.X R0, RZ, RZ, R33, P0 ;  /* 0x000000ffff00c224 */ /* 0x010fe200000e0621 */
[----:B------:R-:W4:Y:S02]  /*4ad0*/  SYNCS.PHASECHK.TRANS64.TRYWAIT P2, [UR6+0x48], R12 ;  /* 0x0000480cff0075a7 */ /* 0x000f240008041106 */
[----:B--2-4-:R-:W-:Y:S05]  /*4ae0*/  @!P2 BRA `(.L_x_89) ;  /* 0x000000700094a947 */ /* 0x014fea0003800000 */
.L_x_172:
        /* <DEDUP_REMOVED lines=8> */
[----:B------:R-:W-:Y:S01]  /*4b70*/  @!UP1 UIADD3 UR24, UPT, UPT, UR6, 0x4400, URZ ;  /* 0x0000440006189890 */ /* 0x000fe2000fffe0ff */
[----:B------:R-:W-:Y:S01]  /*4b80*/  VOTEU.ALL UP1, P4 ;  /* 0x0000000000ff7886 */ /* 0x000fe20002020000 */
[----:B------:R-:W-:Y:S01]  /*4b90*/  UMOV UR27, UR35 ;  /* 0x00000023001b7c82 */ /* 0x000fe20008000000 */
[----:B------:R-:W-:Y:S02]  /*4ba0*/  UMOV UR28, UR36 ;  /* 0x00000024001c7c82 */ /* 0x000fe40008000000 */
[----:B------:R-:W-:Y:S01]  /*4bb0*/  IMAD.U32 R11, RZ, RZ, UR8 ;  /* 0x00000008ff0b7e24 */ /* 0x000fe2000f8e00ff */
[----:B------:R-:W-:Y:S01]  /*4bc0*/  UPRMT UR8, UR37, 0x654, UR25 ;  /* 0x0000065425087896 */ /* 0x000fe20008000019 */
[----:B------:R-:W-:Y:S02]  /*4bd0*/  IMAD.U32 R10, RZ, RZ, UR9 ;  /* 0x00000009ff0a7e24 */ /* 0x000fe4000f8e00ff */
[----:B------:R-:W-:Y:S01]  /*4be0*/  @!P4 IMAD.X R20, RZ, RZ, R33, P0 ;  /* 0x000000ffff14c224 */ /* 0x000fe200000e0621 */
[----:B------:R-:W-:Y:S02]  /*4bf0*/  @!P4 R2UR UR15, R11 ;  /* 0x000000000b0fc2ca */ /* 0x000fe400000e0000 */
[----:B------:R-:W-:Y:S11]  /*4c00*/  @!P4 R2UR UR14, R10 ;  /* 0x000000000a0ec2ca */ /* 0x000ff600000e0000 */
[----:B------:R-:W-:Y:S02]  /*4c10*/  @!UPT UIADD3 URZ, UPT, UPT, URZ, URZ, URZ ;  /* 0x000000fffffff290 */ /* 0x000fe4000fffe0ff */
[----:B------:R2:W-:Y:S01]  /*4c20*/  @!UP1 UTMALDG.3D [UR24], [UR14], desc[UR10] ;  /* 0x00000a180e0095b4 */ /* 0x0005e20008011000 */
[----:B------:R2:W-:Y:S01]  /*4c30*/  @!P4 SYNCS.ARRIVE.TRANS64.RED.A0TR RZ, [UR6+0x28], R0 ;  /* 0x00002800ffffc9a7 */ /* 0x0005e20008300406 */
[----:B------:R-:W-:Y:S01]  /*4c40*/  SYNCS.ARRIVE.TRANS64.RED.A1T0 RZ, [UR8], RZ ;  /* 0x000000ffffff79a7 */ /* 0x000fe20008100408 */
[----:B------:R-:W4:Y:S02]  /*4c50*/  SYNCS.PHASECHK.TRANS64.TRYWAIT P2, [UR6+0x50], R12 ;  /* 0x0000500cff0075a7 */ /* 0x000f240008041106 */
[----:B--2-4-:R-:W-:Y:S05]  /*4c60*/  @!P2 BRA `(.L_x_90) ;  /* 0x00000070004ca947 */ /* 0x014fea0003800000 */
.L_x_174:
[----:B------:R-:W2:Y:S01]  /*4c70*/  LDC.64 R14, c[0x0][0xb10] ;  /* 0x0002c400ff0e7b82 */ /* 0x000ea20000000a00 */
[----:B------:R-:W-:Y:S01]  /*4c80*/  @!P4 R2UR UR8, R20 ;  /* 0x000000001408c2ca */ /* 0x000fe200000e0000 */
[----:B------:R-:W-:Y:S01]  /*4c90*/  VOTEU.ALL UP1, P4 ;  /* 0x0000000000ff7886 */ /* 0x000fe20002020000 */
[----:B------:R-:W-:Y:S01]  /*4ca0*/  @!P4 R2UR UR9, R21 ;  /* 0x000000001509c2ca */ /* 0x000fe200000e0000 */
[----:B------:R-:W-:Y:S01]  /*4cb0*/  UMOV UR10, 0x0 ;  /* 0x00000000000a7882 */ /* 0x000fe20000000000 */
[----:B------:R-:W-:Y:S03]  /*4cc0*/  UMOV UR11, 0x10000000 ;  /* 0x10000000000b7882 */ /* 0x000fe60000000000 */
[----:B------:R-:W4:Y:S01]  /*4cd0*/  LDC.64 R10, c[0x0][0xb18] ;  /* 0x0002c600ff0a7b82 */ /* 0x000f220000000a00 */
[----:B------:R-:W-:Y:S01]  /*4ce0*/  @!UP1 UIADD3 UR18, UPT, UPT, UR34, 0x80, URZ ;  /* 0x0000008022129890 */ /* 0x000fe2000fffe0ff */
[----:B------:R-:W-:Y:S01]  /*4cf0*/  @P3 SHF.R.U32.HI R28, RZ, 0x10, R25 ;  /* 0x00000010ff1c3819 */ /* 0x000fe20000011619 */
[----:B------:R-:W-:Y:S01]  /*4d00*/  @!UP1 UIADD3 UR16, UPT, UPT, UR6, 0x8400, URZ ;  /* 0x0000840006109890 */ /* 0x000fe2000fffe0ff */
[----:B------:R-:W-:Y:S01]  /*4d10*/  VIADD R30, R30, 0x1 ;  /* 0x000000011e1e7836 */ /* 0x000fe20000000000 */
[----:B------:R-:W-:Y:S03]  /*4d20*/  VOTEU.ALL UP1, P4 ;  /* 0x0000000000ff7886 */ /* 0x000fe60002020000 */
[----:B------:R-:W5:Y:S01]  /*4d30*/  @!P1 LDC R0, c[0x0][0xb20] ;  /* 0x0002c800ff009b82 */ /* 0x000f620000000800 */
[----:B------:R-:W-:Y:S01]  /*4d40*/  UMOV UR19, UR35 ;  /* 0x0000002300137c82 */ /* 0x000fe20008000000 */
[----:B------:R-:W-:Y:S01]  /*4d50*/  IMAD.U32 R21, RZ, RZ, UR8 ;  /* 0x00000008ff157e24 */ /* 0x000fe2000f8e00ff */
[----:B------:R-:W-:Y:S05]  /*4d60*/  UMOV UR20, UR36 ;  /* 0x0000002400147c82 */ /* 0x000fea0008000000 */
[----:B-1----:R-:W1:Y:S01]  /*4d70*/  @!P1 LDC R3, c[0x0][0xb0c] ;  /* 0x0002c300ff039b82 */ /* 0x002e620000000800 */
[----:B------:R-:W-:Y:S01]  /*4d80*/  IMAD.U32 R20, RZ, RZ, UR9 ;  /* 0x00000009ff147e24 */ /* 0x000fe2000f8e00ff */
[----:B------:R-:W-:Y:S01]  /*4d90*/  UPRMT UR8, UR37, 0x654, UR17 ;  /* 0x0000065425087896 */ /* 0x000fe20008000011 */
[----:B------:R-:W-:Y:S03]  /*4da0*/  @!P4 R2UR UR15, R21 ;  /* 0x00000000150fc2ca */ /* 0x000fe600000e0000 */
[----:B------:R-:W-:Y:S01]  /*4db0*/  @!P4 R2UR UR14, R20 ;  /* 0x00000000140ec2ca */ /* 0x000fe200000e0000 */
[----:B------:R-:W-:Y:S11]  /*4dc0*/  @!P4 IMAD.MOV.U32 R20, RZ, RZ, 0x4000 ;  /* 0x00004000ff14c424 */ /* 0x000ff600078e00ff */
[----:B------:R-:W-:Y:S01]  /*4dd0*/  @!UPT UIADD3 URZ, UPT, UPT, URZ, URZ, URZ ;  /* 0x000000fffffff290 */ /* 0x000fe2000fffe0ff */
[----:B------:R1:W-:Y:S01]  /*4de0*/  @!UP1 UTMALDG.3D [UR16], [UR14], desc[UR10] ;  /* 0x00000a100e0095b4 */ /* 0x0003e20008011000 */
[----:B------:R1:W-:Y:S02]  /*4df0*/  @!P4 SYNCS.ARRIVE.TRANS64.RED.A0TR RZ, [UR6+0x30], R20 ;  /* 0x00003014ffffc9a7 */ /* 0x0003e40008300406 */
[----:B-1----:R-:W-:Y:S01]  /*4e00*/  @!P1 ISETP.NE.AND P2, PT, R3, 0x1, PT ;  /* 0x000000010300980c */ /* 0x002fe20003f45270 */
[C---:B--2---:R-:W-:Y:S01]  /*4e10*/  @!P1 IMAD.HI.U32 R14, R13.reuse, R14, RZ ;  /* 0x0000000e0d0e9227 */ /* 0x044fe200078e00ff */
[----:B----4-:R-:W-:Y:S03]  /*4e20*/  @!P1 ISETP.NE.AND P0, PT, R10, 0x1, PT ;  /* 0x000000010a00980c */ /* 0x010fe60003f05270 */
[C---:B------:R-:W-:Y:S01]  /*4e30*/  @!P1 IMAD.HI.U32 R11, R8.reuse, R11, RZ ;  /* 0x0000000b080b9227 */ /* 0x040fe200078e00ff */
[----:B------:R-:W-:Y:S04]  /*4e40*/  @!P1 SHF.R.U32.HI R14, RZ, R15, R14 ;  /* 0x0000000fff0e9219 */ /* 0x000fe8000001160e */
[----:B-----5:R-:W-:Y:S01]  /*4e50*/  @!P1 SHF.R.U32.HI R9, RZ, R0, R11 ;  /* 0x00000000ff099219 */ /* 0x020fe2000001160b */
[----:B------:R-:W-:Y:S01]  /*4e60*/  SYNCS.ARRIVE.TRANS64.RED.A1T0 RZ, [UR8], RZ ;  /* 0x000000ffffff79a7 */ /* 0x000fe20008100408 */
[----:B------:R-:W-:Y:S02]  /*4e70*/  @!P1 SEL R14, R13, R14, !P2 ;  /* 0x0000000e0d0e9207 */ /* 0x000fe40005000000 */
[----:B------:R-:W-:Y:S01]  /*4e80*/  @!P1 SEL R9, R8, R9, !P0 ;  /* 0x0000000908099207 */ /* 0x000fe20004000000 */
[----:B------:R-:W1:Y:S04]  /*4e90*/  SYNCS.PHASECHK.TRANS64.TRYWAIT P5, [UR6+0x58], R12 ;  /* 0x0000580cff0075a7 */ /* 0x000e6800080a1106 */
[----:B------:R-:W-:Y:S02]  /*4ea0*/  @!P1 IMAD.IADD R0, R9, 0x1, -R14 ;  /* 0x0000000109009824 */ /* 0x000fe400078e0a0e */
[----:B------:R-:W-:Y:S02]  /*4eb0*/  @!P1 IMAD.IADD R9, R14, 0x1, -R9 ;  /* 0x000000010e099824 */ /* 0x000fe400078e0a09 */
[----:B------:R-:W-:Y:S02]  /*4ec0*/  @!P1 IMAD R13, R0, R3, R13 ;  /* 0x00000003000d9224 */ /* 0x000fe400078e020d */
[----:B------:R-:W-:Y:S01]  /*4ed0*/  @!P1 IMAD R8, R9, R10, R8 ;  /* 0x0000000a09089224 */ /* 0x000fe200078e0208 */
[----:B-1----:R-:W-:Y:S06]  /*4ee0*/  @!P5 BRA `(.L_x_91) ;  /* 0x0000006c00c4d947 */ /* 0x002fec0003800000 */
.L_x_176:
[----:B-1----:R-:W-:Y:S01]  /*4ef0*/  @!P4 IADD3 R3, P0, PT, R32, 0x580, RZ ;  /* 0x000005802003c810 */ /* 0x002fe20007f1e0ff */
[----:B------:R-:W-:Y:S01]  /*4f00*/  VOTEU.ALL UP1, P4 ;  /* 0x0000000000ff7886 */ /* 0x000fe20002020000 */
[----:B------:R-:W-:Y:S01]  /*4f10*/  UMOV UR18, 0x0 ;  /* 0x0000000000127882 */ /* 0x000fe20000000000 */
[----:B------:R-:W-:Y:S01]  /*4f20*/  UMOV UR19, 0x10000000 ;  /* 0x1000000000137882 */ /* 0x000fe20000000000 */
[----:B------:R-:W-:Y:S01]  /*4f30*/  @!P4 R2UR UR9, R3 ;  /* 0x000000000309c2ca */ /* 0x000fe200000e0000 */
[----:B------:R-:W-:Y:S01]  /*4f40*/  @!P4 IMAD.X R0, RZ, RZ, R33, P0 ;  /* 0x000000ffff00c224 */ /* 0x000fe200000e0621 */
[----:B------:R-:W-:Y:S01]  /*4f50*/  @!UP1 UIADD3 UR10, UPT, UPT, UR34, 0xc0, URZ ;  /* 0x000000c0220a9890 */ /* 0x000fe2000fffe0ff */
[----:B------:R-:W-:Y:S01]  /*4f60*/  ISETP.NE.AND P0, PT, R30, 0x2, PT ;  /* 0x000000021e00780c */ /* 0x000fe20003f05270 */
[----:B------:R-:W-:Y:S01]  /*4f70*/  UMOV UR11, UR35 ;  /* 0x00000023000b7c82 */ /* 0x000fe20008000000 */
[----:B------:R-:W-:Y:S01]  /*4f80*/  UMOV UR12, UR36 ;  /* 0x00000024000c7c82 */ /* 0x000fe20008000000 */
[----:B------:R-:W-:Y:S01]  /*4f90*/  @!P4 R2UR UR8, R0 ;  /* 0x000000000008c2ca */ /* 0x000fe200000e0000 */
[----:B------:R-:W-:Y:S01]  /*4fa0*/  IMAD.IADD R20, R8, 0x1, R154 ;  /* 0x0000000108147824 */ /* 0x000fe200078e029a */
[----:B------:R-:W-:Y:S01]  /*4fb0*/  @P3 R2UR UR36, R28 ;  /* 0x000000001c2432ca */ /* 0x000fe200000e0000 */
[----:B------:R-:W-:Y:S01]  /*4fc0*/  IMAD.IADD R21, R13, 0x1, R156 ;  /* 0x000000010d157824 */ /* 0x000fe200078e029c */
[----:B------:R-:W-:Y:S02]  /*4fd0*/  SEL R0, RZ, 0x1, P0 ;  /* 0x00000001ff007807 */ /* 0x000fe40000000000 */
[----:B------:R-:W-:Y:S01]  /*4fe0*/  LOP3.LUT R31, R31, 0x1, RZ, 0x3c, !PT ;  /* 0x000000011f1f7812 */ /* 0x000fe200078e3cff */
[----:B------:R-:W-:Y:S01]  /*4ff0*/  IMAD.U32 R10, RZ, RZ, UR9 ;  /* 0x00000009ff0a7e24 */ /* 0x000fe2000f8e00ff */
[----:B------:R-:W-:Y:S01]  /*5000*/  @!UP1 UIADD3 UR9, UPT, UPT, UR6, 0x38, URZ ;  /* 0x0000003806099890 */ /* 0x000fe2000fffe0ff */
[----:B------:R-:W-:Y:S02]  /*5010*/  LOP3.LUT R29, R29, R0, RZ, 0x3c, !PT ;  /* 0x000000001d1d7212 */ /* 0x000fe400078e3cff */
[----:B------:R-:W-:Y:S02]  /*5020*/  SEL R30, R30, RZ, P0 ;  /* 0x000000ff1e1e7207 */ /* 0x000fe40000000000 */
[----:B------:R-:W-:Y:S01]  /*5030*/  IMAD.U32 R11, RZ, RZ, UR8 ;  /* 0x00000008ff0b7e24 */ /* 0x000fe2000f8e00ff */
[----:B------:R-:W-:Y:S01]  /*5040*/  @!P4 R2UR UR14, R10 ;  /* 0x000000000a0ec2ca */ /* 0x000fe200000e0000 */
[----:B------:R-:W-:Y:S01]  /*5050*/  @!UP1 UIADD3 UR8, UPT, UPT, UR6, 0xc400, URZ ;  /* 0x0000c40006089890 */ /* 0x000fe2000fffe0ff */
[----:B------:R-:W-:Y:S02]  /*5060*/  VOTEU.ALL UP1, P4 ;  /* 0x0000000000ff7886 */ /* 0x000fe40002020000 */
[----:B------:R-:W-:Y:S11]  /*5070*/  @!P4 R2UR UR15, R11 ;  /* 0x000000000b0fc2ca */ /* 0x000ff600000e0000 */
[----:B------:R-:W-:Y:S02]  /*5080*/  @!UPT UIADD3 URZ, UPT, UPT, URZ, URZ, URZ ;  /* 0x000000fffffff290 */ /* 0x000fe4000fffe0ff */
[----:B------:R2:W-:Y:S01]  /*5090*/  @!UP1 UTMALDG.3D [UR8], [UR14], desc[UR18] ;  /* 0x000012080e0095b4 */ /* 0x0005e20008011000 */
[----:B------:R2:W-:Y:S01]  /*50a0*/  @!P4 SYNCS.ARRIVE.TRANS64.RED.A0TR RZ, [UR6+0x38], R23 ;  /* 0x00003817ffffc9a7 */ /* 0x0005e20008300406 */
[----:B------:R-:W-:Y:S01]  /*50b0*/  UPLOP3.LUT UP1, UPT, UPT, UPT, UPT, 0x80, 0x8 ;  /* 0x000000000008789c */ /* 0x000fe20003f2f070 */
[----:B------:R-:W-:Y:S01]  /*50c0*/  SYNCS.ARRIVE.TRANS64.RED.A1T0 RZ, [UR13], RZ ;  /* 0x000000ffffff79a7 */ /* 0x000fe2000810040d */
[----:B------:R-:W-:Y:S09]  /*50d0*/  @P3 BRA `(.L_x_92) ;  /* 0xfffffff000943947 */ /* 0x000ff2000383ffff */
[----:B------:R-:W-:-:S04]  /*50e0*/  SHF.L.U32 R3, R31, 0x1f, RZ ;  /* 0x0000001f1f037819 */ /* 0x000fc800000006ff */
[----:B------:R-:W1:Y:S02]  /*50f0*/  SYNCS.PHASECHK.TRANS64.TRYWAIT P0, [UR6+0x40], R3 ;  /* 0x00004003ff0075a7 */ /* 0x000e640008001106 */
[----:B-1----:R-:W-:Y:S05]  /*5100*/  @!P0 BRA `(.L_x_93) ;  /* 0x0000006c00548947 */ /* 0x002fea0003800000 */
.L_x_178:
[----:B------:R-:W4:Y:S02]  /*5110*/  SYNCS.PHASECHK.TRANS64.TRYWAIT P0, [UR6+0x48], R3 ;  /* 0x00004803ff0075a7 */ /* 0x000f240008001106 */
[----:B----4-:R-:W-:Y:S05]  /*5120*/  @!P0 BRA `(.L_x_94) ;  /* 0x0000006c00648947 */ /* 0x010fea0003800000 */
.L_x_180:
[----:B------:R-:W4:Y:S02]  /*5130*/  SYNCS.PHASECHK.TRANS64.TRYWAIT P0, [UR6+0x50], R3 ;  /* 0x00005003ff0075a7 */ /* 0x000f240008001106 */
[----:B----4-:R-:W-:Y:S05]  /*5140*/  @!P0 BRA `(.L_x_95) ;  /* 0x0000006c00748947 */ /* 0x010fea0003800000 */
.L_x_182:
[----:B-1----:R-:W-:-:S07]  /*5150*/  MOV R0, UR6 ;  /* 0x0000000600007c02 */ /* 0x002fce0008000f00 */
.L_x_96:
[----:B-1----:R-:W-:-:S04]  /*5160*/  SHF.L.U32 R3, R31, 0x1f, RZ ;  /* 0x0000001f1f037819 */ /* 0x002fc800000006ff */
[----:B------:R1:W4:Y:S03]  /*5170*/  SYNCS.PHASECHK.TRANS64.TRYWAIT P0, [R0+URZ+0x58], R3 ;  /* 0x00005803000075a7 */ /* 0x00032600080011ff */
[----:B----4-:R-:W-:Y:S05]  /*5180*/  @!P0 NANOSLEEP.SYNCS 0x989680 ;  /* 0x009896800000895d */ /* 0x010fea0003900000 */
[----:B------:R-:W4:Y:S02]  /*5190*/  @!P0 SYNCS.PHASECHK.TRANS64 P0, [R0+URZ+0x58], R3 ;  /* 0x00005803000085a7 */ /* 0x000f2400080010ff */
[----:B--2-4-:R-:W-:Y:S05]  /*51a0*/  @P0 EXIT ;  /* 0x000000000000094d */ /* 0x014fea0003800000 */
[----:B------:R-:W-:Y:S05]  /*51b0*/  BRA `(.L_x_96) ;  /* 0xfffffffc00e87947 */ /* 0x000fea000383ffff */
.L_x_81:
[----:B------:R-:W-:-:S06]  /*51c0*/  UISETP.GE.AND UP1, UPT, UR10, 0x4, UPT ;  /* 0x000000040a00788c */ /* 0x000fcc000bf26270 */
[----:B------:R-:W-:-:S13]  /*51d0*/  PLOP3.LUT P0, PT, PT, PT, UP1, 0x80, 0x8 ;  /* 0x000000000008781c */ /* 0x000fda0003f0f018 */
[----:B------:R-:W-:Y:S05]  /*51e0*/  @!P0 EXIT ;  /* 0x000000000000894d */ /* 0x000fea0003800000 */
[----:B------:R-:W-:Y:S01]  /*51f0*/  BAR.SYNC.DEFER_BLOCKING 0x6, 0xa0 ;  /* 0x0182800000007b1d */ /* 0x000fe20000010000 */
[C---:B------:R-:W-:Y:S01]  /*5200*/  IMAD.SHL.U32 R3, R170.reuse, 0x40, RZ ;  /* 0x00000040aa037824 */ /* 0x040fe200078e00ff */
[C---:B------:R-:W-:Y:S01]  /*5210*/  LOP3.LUT R161, R170.reuse, 0x1, RZ, 0xc0, !PT ;  /* 0x00000001aaa17812 */ /* 0x040fe200078ec0ff */
[C---:B------:R-:W-:Y:S02]  /*5220*/  IMAD.U32 R79, R170.reuse, 0x10000, RZ ;  /* 0x00010000aa4f7824 */ /* 0x040fe400078e00ff */
[----:B------:R-:W-:Y:S02]  /*5230*/  HFMA2 R167, -RZ, RZ, 0, 5.9604644775390625e-08 ;  /* 0x00000001ffa77431 */ /* 0x000fe400000001ff */
[C---:B------:R-:W-:Y:S01]  /*5240*/  IMAD.SHL.U32 R160, R170.reuse, 0x8, RZ ;  /* 0x00000008aaa07824 */ /* 0x040fe200078e00ff */
[----:B------:R-:W-:Y:S01]  /*5250*/  UMOV UR48, 0x400 ;  /* 0x0000040000307882 */ /* 0x000fe20000000000 */
[----:B------:R-:W1:Y:S01]  /*5260*/  LDC R159, c[0x0][0x370] ;  /* 0x0000dc00ff9f7b82 */ /* 0x000e620000000800 */
[----:B------:R-:W-:Y:S01]  /*5270*/  ULEA UR48, UR37, UR48, 0x18 ;  /* 0x0000003025307291 */ /* 0x000fe2000f8ec0ff */
[----:B------:R-:W-:Y:S01]  /*5280*/  ISETP.NE.U32.AND P0, PT, R161, 0x1, PT ;  /* 0x00000001a100780c */ /* 0x000fe20003f05070 */
[----:B------:R-:W-:Y:S01]  /*5290*/  IMAD.MOV.U32 R169, RZ, RZ, 0x2 ;  /* 0x00000002ffa97424 */ /* 0x000fe200078e00ff */
[----:B------:R-:W-:Y:S01]  /*52a0*/  LOP3.LUT R5, R3, 0x1c0, RZ, 0xc0, !PT ;  /* 0x000001c003057812 */ /* 0x000fe200078ec0ff */
[----:B------:R-:W-:Y:S01]  /*52b0*/  UIADD3 UR4, UPT, UPT, UR48, 0x400, URZ ;  /* 0x0000040030047890 */ /* 0x000fe2000fffe0ff */
[----:B------:R-:W-:Y:S01]  /*52c0*/  LOP3.LUT R79, R79, 0x600000, RZ, 0xc0, !PT ;  /* 0x006000004f4f7812 */ /* 0x000fe200078ec0ff */
[----:B------:R-:W-:Y:S01]  /*52d0*/  IMAD.MOV.U32 R168, RZ, RZ, 0x4 ;  /* 0x00000004ffa87424 */ /* 0x000fe200078e00ff */
[----:B------:R-:W2:Y:S01]  /*52e0*/  LDC R74, c[0x0][0xb0c] ;  /* 0x0002c300ff4a7b82 */ /* 0x000ea20000000800 */
[----:B------:R-:W-:Y:S01]  /*52f0*/  R2P PR, R170, 0x6 ;  /* 0x00000006aa007804 */ /* 0x000fe20000000000 */
[----:B------:R-:W-:Y:S01]  /*5300*/  IMAD.MOV.U32 R76, RZ, RZ, RZ ;  /* 0x000000ffff4c7224 */ /* 0x000fe200078e00ff */
[----:B------:R-:W-:Y:S01]  /*5310*/  LOP3.LUT R160, R5, 0x38, R160, 0xf8, !PT ;  /* 0x0000003805a07812 */ /* 0x000fe200078ef8a0 */
[----:B------:R-:W-:Y:S01]  /*5320*/  IMAD.MOV.U32 R166, RZ, RZ, RZ ;  /* 0x000000ffffa67224 */ /* 0x000fe200078e00ff */
[----:B------:R-:W-:Y:S01]  /*5330*/  P2R R2, PR, RZ, 0x1 ;  /* 0x00000001ff027803 */ /* 0x000fe20000000000 */
[----:B------:R-:W-:Y:S01]  /*5340*/  IMAD.MOV.U32 R173, RZ, RZ, RZ ;  /* 0x000000ffffad7224 */ /* 0x000fe200078e00ff */
[----:B------:R-:W-:Y:S01]  /*5350*/  LOP3.LUT R160, R160, 0x1e00, R3, 0xf8, !PT ;  /* 0x00001e00a0a07812 */ /* 0x000fe200078ef803 */
[----:B------:R-:W3:Y:S01]  /*5360*/  LDC R157, c[0x0][0xb20] ;  /* 0x0002c800ff9d7b82 */ /* 0x000ee20000000800 */
[----:B------:R-:W4:Y:S01]  /*5370*/  LDS R0, [UR48+0x100] ;  /* 0x00010030ff007984 */ /* 0x000f220008000800 */
[----:B------:R-:W-:Y:S01]  /*5380*/  LOP3.LUT R170, R170, 0x60, RZ, 0xc0, !PT ;  /* 0x00000060aaaa7812 */ /* 0x000fe200078ec0ff */
[----:B------:R-:W-:Y:S01]  /*5390*/  IMAD.U32 R163, RZ, RZ, UR4 ;  /* 0x00000004ffa37e24 */ /* 0x000fe2000f8e00ff */
[----:B------:R-:W-:Y:S01]  /*53a0*/  MOV R165, RZ ;  /* 0x000000ff00a57202 */ /* 0x000fe20000000f00 */
[----:B------:R-:W1:Y:S01]  /*53b0*/  LDCU.64 UR52, c[0x0][0x348] ;  /* 0x00006900ff3477ac */ /* 0x000e620008000a00 */
[----:B------:R-:W-:-:S02]  /*53c0*/  SEL R169, R169, 0xfffffffe, !P1 ;  /* 0xfffffffea9a97807 */ /* 0x000fc40004800000 */
[----:B------:R-:W1:Y:S01]  /*53d0*/  LDC R73, c[0x0][0xb30] ;  /* 0x0002cc00ff497b82 */ /* 0x000e620000000800 */
[----:B------:R-:W-:Y:S01]  /*53e0*/  SEL R168, R168, 0xfffffffc, !P2 ;  /* 0xfffffffca8a87807 */ /* 0x000fe20005000000 */
[----:B------:R-:W1:Y:S01]  /*53f0*/  LDCU.64 UR38, c[0x0][0x888] ;  /* 0x00011100ff2677ac */ /* 0x000e620008000a00 */
[----:B------:R-:W1:Y:S05]  /*5400*/  LDCU.64 UR44, c[0x0][0x890] ;  /* 0x00011200ff2c77ac */ /* 0x000e6a0008000a00 */
[----:B------:R-:W1:Y:S01]  /*5410*/  LDC.64 R152, c[0x0][0xb10] ;  /* 0x0002c400ff987b82 */ /* 0x000e620000000a00 */
[----:B------:R-:W-:Y:S01]  /*5420*/  UMOV UR49, URZ ;  /* 0x000000ff00317c82 */ /* 0x000fe20008000000 */
[----:B------:R-:W-:-:S06]  /*5430*/  UMOV UR51, URZ ;  /* 0x000000ff00337c82 */ /* 0x000fcc0008000000 */
[----:B------:R-:W1:Y:S08]  /*5440*/  LDC.64 R70, c[0x0][0xb18] ;  /* 0x0002c600ff467b82 */ /* 0x000e700000000a00 */
[----:B------:R-:W1:Y:S08]  /*5450*/  LDC.64 R68, c[0x0][0xb28] ;  /* 0x0002ca00ff447b82 */ /* 0x000e700000000a00 */
[----:B------:R-:W1:Y:S01]  /*5460*/  LDC.64 R150, c[0x0][0x8b0] ;  /* 0x00022c00ff967b82 */ /* 0x000e620000000a00 */
[----:B----4-:R-:W-:-:S07]  /*5470*/  IMAD.IADD R79, R0, 0x1, R79 ;  /* 0x00000001004f7824 */ /* 0x010fce00078e024f */
[----:B------:R-:W4:Y:S08]  /*5480*/  LDC.64 R148, c[0x0][0x8a8] ;  /* 0x00022a00ff947b82 */ /* 0x000f300000000a00 */
[----:B--23--:R-:W1:Y:S02]  /*5490*/  LDC R158, c[0x0][0x374] ;  /* 0x0000dd00ff9e7b82 */ /* 0x00ce640000000800 */
.L_x_140:
[----:B------:R-:W-:Y:S02]  /*54a0*/  LEA R0, R173, UR48, 0x3 ;  /* 0x00000030ad007c11 */ /* 0x000fe4000f8e18ff */
[----:B------:R-:W-:Y:S02]  /*54b0*/  SHF.L.U32 R3, R165, 0x1f, RZ ;  /* 0x0000001fa5037819 */ /* 0x000fe400000006ff */
[----:B-1----:R-:W-:Y:S02]  /*54c0*/  LEA R16, R173, UR48, 0x4 ;  /* 0x00000030ad107c11 */ /* 0x002fe4000f8e20ff */
[----:B------:R-:W2:Y:S02]  /*54d0*/  SYNCS.PHASECHK.TRANS64.TRYWAIT P0, [R0+URZ+0x70], R3 ;  /* 0x00007003000075a7 */ /* 0x000ea400080011ff */
[----:B--2---:R-:W-:Y:S05]  /*54e0*/  @!P0 BRA `(.L_x_97) ;  /* 0x0000006800a48947 */ /* 0x004fea0003800000 */
.L_x_183:
[----:B------:R-:W3:Y:S01]  /*54f0*/  LDC.64 R12, c[0x0][0xb10] ;  /* 0x0002c400ff0c7b82 */ /* 0x000ee20000000a00 */
[----:B------:R-:W4:Y:S01]  /*5500*/  LDS.128 R16, [R16+0xe0] ;  /* 0x0000e00010107984 */ /* 0x000f220000000c00 */
[----:B-1----:R-:W-:Y:S01]  /*5510*/  ISETP.NE.AND P1, PT, R73, 0x1, PT ;  /* 0x000000014900780c */ /* 0x002fe20003f25270 */
[----:B--2---:R-:W-:Y:S01]  /*5520*/  VIADD R0, R0, 0x80 ;  /* 0x0000008000007836 */ /* 0x004fe20000000000 */
[----:B------:R-:W-:Y:S04]  /*5530*/  ISETP.GE.AND P0, PT, R72, 0x1, PT ;  /* 0x000000014800780c */ /* 0x000fe80003f06270 */
[----:B------:R-:W1:Y:S01]  /*5540*/  LDC.64 R10, c[0x0][0xb18] ;  /* 0x0002c600ff0a7b82 */ /* 0x000e620000000a00 */
[----:B------:R-:W-:Y:S01]  /*5550*/  PRMT R0, RZ, 0x654, R0 ;  /* 0x00000654ff007816 */ /* 0x000fe20000000000 */
[----:B------:R-:W-:Y:S01]  /*5560*/  @!PT LDS RZ, [RZ] ;  /* 0x00000000fffff984 */ /* 0x000fe20000000800 */
[----:B------:R-:W-:Y:S01]  /*5570*/  @!PT LDS RZ, [RZ] ;  /* 0x00000000fffff984 */ /* 0x000fe20000000800 */
[----:B------:R-:W-:Y:S01]  /*5580*/  @!PT LDS RZ, [RZ] ;  /* 0x00000000fffff984 */ /* 0x000fe20000000800 */
[----:B------:R-:W-:Y:S01]  /*5590*/  @!PT LDS RZ, [RZ] ;  /* 0x00000000fffff984 */ /* 0x000fe20000000800 */
[----:B------:R2:W-:Y:S06]  /*55a0*/  MEMBAR.ALL.CTA ;  /* 0x0000000000007992 */ /* 0x0005ec0000008000 */
[----:B--2---:R-:W2:Y:S01]  /*55b0*/  FENCE.VIEW.ASYNC.S ;  /* 0x00000000000073c6 */ /* 0x004ea20000000000 */
[----:B------:R-:W1:Y:S08]  /*55c0*/  @!P1 LDC R14, c[0x0][0xb20] ;  /* 0x0002c800ff0e9b82 */ /* 0x000e700000000800 */
[----:B------:R-:W1:Y:S01]  /*55d0*/  @!P1 LDC R9, c[0x0][0xb0c] ;  /* 0x0002c300ff099b82 */ /* 0x000e620000000800 */
[----:B--2---:R2:W-:Y:S01]  /*55e0*/  SYNCS.ARRIVE.TRANS64.RED.A1T0 RZ, [R0+URZ], RZ ;  /* 0x000000ff00ff79a7 */ /* 0x0045e200081004ff */
[----:B----4-:R-:W-:Y:S04]  /*55f0*/  LOP3.LUT P4, RZ, R18, 0x1, RZ, 0xc0, !PT ;  /* 0x0000000112ff7812 */ /* 0x010fe8000788c0ff */
[----:B------:R-:W-:Y:S09]  /*5600*/  P2R R171, PR, RZ, 0x10 ;  /* 0x00000010ffab7803 */ /* 0x000ff20000000000 */
[----:B------:R-:W-:Y:S02]  /*5610*/  @P4 MOV R77, R16 ;  /* 0x00000010004d4202 */ /* 0x000fe40000000f00 */
[----:B------:R-:W-:Y:S01]  /*5620*/  @P4 LOP3.LUT R75, R17, 0xffff, RZ, 0xc0, !PT ;  /* 0x0000ffff114b4812 */ /* 0x000fe200078ec0ff */
[----:B--23--:R-:W-:Y:S06]  /*5630*/  @!P0 BRA `(.L_x_98) ;  /* 0x0000000000a48947 */ /* 0x00cfec0003800000 */
[----:B------:R-:W-:Y:S01]  /*5640*/  IMAD.HI.U32 R24, R158, R71, RZ ;  /* 0x000000479e187227 */ /* 0x000fe200078e00ff */
[----:B------:R-:W-:Y:S02]  /*5650*/  ISETP.NE.AND P0, PT, R70, 0x1, PT ;  /* 0x000000014600780c */ /* 0x000fe40003f05270 */
[----:B------:R-:W-:Y:S01]  /*5660*/  ISETP.NE.AND P2, PT, R72, 0x1, PT ;  /* 0x000000014800780c */ /* 0x000fe20003f45270 */
[-C--:B------:R-:W-:Y:S01]  /*5670*/  IMAD.HI.U32 R22, R159, R152.reuse, RZ ;  /* 0x000000989f167227 */ /* 0x080fe200078e00ff */
[----:B------:R-:W-:Y:S02]  /*5680*/  SHF.R.U32.HI R23, RZ, R157, R24 ;  /* 0x0000009dff177219 */ /* 0x000fe40000011618 */
[----:B------:R-:W-:Y:S01]  /*5690*/  ISETP.NE.AND P3, PT, R74, 0x1, PT ;  /* 0x000000014a00780c */ /* 0x000fe20003f65270 */
[----:B------:R-:W-:Y:S01]  /*56a0*/  IMAD.HI.U32 R28, R75, R71, RZ ;  /* 0x000000474b1c7227 */ /* 0x000fe200078e00ff */
[----:B------:R-:W-:Y:S02]  /*56b0*/  SHF.R.U32.HI R22, RZ, R153, R22 ;  /* 0x00000099ff167219 */ /* 0x000fe40000011616 */
[----:B------:R-:W-:Y:S01]  /*56c0*/  SEL R3, R158, R23, !P0 ;  /* 0x000000179e037207 */ /* 0x000fe20004000000 */
[----:B------:R-:W-:Y:S01]  /*56d0*/  IMAD.HI.U32 R26, R77, R152, RZ ;  /* 0x000000984d1a7227 */ /* 0x000fe200078e00ff */
[----:B------:R-:W-:Y:S03]  /*56e0*/  SEL R7, R159, R22, !P3 ;  /* 0x000000169f077207 */ /* 0x000fe60005800000 */
[-C--:B------:R-:W-:Y:S01]  /*56f0*/  IMAD.HI.U32 R22, R3, R68.reuse, RZ ;  /* 0x0000004403167227 */ /* 0x080fe200078e00ff */
[----:B------:R-:W-:Y:S03]  /*5700*/  SHF.R.U32.HI R26, RZ, R153, R26 ;  /* 0x00000099ff1a7219 */ /* 0x000fe6000001161a */
[----:B------:R-:W-:Y:S01]  /*5710*/  IMAD.HI.U32 R24, R7, R68, RZ ;  /* 0x0000004407187227 */ /* 0x000fe200078e00ff */
[----:B------:R-:W-:Y:S02]  /*5720*/  @P2 SHF.R.U32.HI R3, RZ, R69, R22 ;  /* 0x00000045ff032219 */ /* 0x000fe40000011616 */
[----:B------:R-:W-:Y:S02]  /*5730*/  SHF.R.U32.HI R22, RZ, R157, R28 ;  /* 0x0000009dff167219 */ /* 0x000fe4000001161c */
[----:B------:R-:W-:Y:S01]  /*5740*/  @P2 SHF.R.U32.HI R7, RZ, R69, R24 ;  /* 0x00000045ff072219 */ /* 0x000fe20000011618 */
[C---:B------:R-:W-:Y:S01]  /*5750*/  IMAD R2, R72.reuse, R3, RZ ;  /* 0x0000000348027224 */ /* 0x040fe200078e02ff */
[----:B------:R-:W-:Y:S02]  /*5760*/  SEL R5, R75, R22, !P0 ;  /* 0x000000164b057207 */ /* 0x000fe40004000000 */
[----:B------:R-:W-:Y:S01]  /*5770*/  SEL R3, R77, R26, !P3 ;  /* 0x0000001a4d037207 */ /* 0x000fe20005800000 */
[----:B------:R-:W-:Y:S01]  /*5780*/  IMAD R4, R72, R7, RZ ;  /* 0x0000000748047224 */ /* 0x000fe200078e02ff */
[C---:B------:R-:W-:Y:S01]  /*5790*/  ISETP.GE.AND P0, PT, R5.reuse, R2, PT ;  /* 0x000000020500720c */ /* 0x040fe20003f06270 */
[----:B------:R-:W-:Y:S03]  /*57a0*/  IMAD.HI.U32 R6, R5, R68, RZ ;  /* 0x0000004405067227 */ /* 0x000fe600078e00ff */
[----:B------:R-:W-:Y:S01]  /*57b0*/  ISETP.GE.OR P0, PT, R3, R4, P0 ;  /* 0x000000040300720c */ /* 0x000fe20000706670 */
[----:B------:R-:W-:Y:S01]  /*57c0*/  IMAD.MOV R4, RZ, RZ, -R3 ;  /* 0x000000ffff047224 */ /* 0x000fe200078e0a03 */
[-C--:B------:R-:W-:Y:S03]  /*57d0*/  SHF.R.U32.HI R6, RZ, R69.reuse, R6 ;  /* 0x00000045ff067219 */ /* 0x080fe60000011606 */
[----:B------:R-:W-:Y:S01]  /*57e0*/  IMAD R77, R74, R4, R77 ;  /* 0x000000044a4d7224 */ /* 0x000fe200078e024d */
[----:B------:R-:W-:Y:S05]  /*57f0*/  SEL R15, R5, R6, !P2 ;  /* 0x00000006050f7207 */ /* 0x000fea0005000000 */
[----:B------:R-:W-:Y:S02]  /*5800*/  IMAD.MOV R6, RZ, RZ, -R15 ;  /* 0x000000ffff067224 */ /* 0x000fe400078e0a0f */
[C---:B------:R-:W-:Y:S04]  /*5810*/  @!P0 IMAD.HI.U32 R2, R3.reuse, R68, RZ ;  /* 0x0000004403028227 */ /* 0x040fe800078e00ff */
[----:B------:R-:W-:Y:S01]  /*5820*/  IMAD R6, R72, R6, R5 ;  /* 0x0000000648067224 */ /* 0x000fe200078e0205 */
[----:B------:R-:W-:Y:S04]  /*5830*/  @!P0 SHF.R.U32.HI R2, RZ, R69, R2 ;  /* 0x00000045ff028219 */ /* 0x000fe80000011602 */
[----:B------:R-:W-:Y:S02]  /*5840*/  @!P0 SEL R0, R3, R2, !P2 ;  /* 0x0000000203008207 */ /* 0x000fe40005000000 */
[----:B------:R-:W-:Y:S02]  /*5850*/  IADD3 R2, PT, PT, -R5, RZ, RZ ;  /* 0x000000ff05027210 */ /* 0x000fe40007ffe1ff */
[----:B------:R-:W-:Y:S01]  /*5860*/  @!P0 IADD3 R8, PT, PT, R15, -R0, RZ ;  /* 0x800000000f088210 */ /* 0x000fe20007ffe0ff */
[----:B------:R-:W-:Y:S02]  /*5870*/  @!P0 IMAD R0, R7, R6, R0 ;  /* 0x0000000607008224 */ /* 0x000fe400078e0200 */
[----:B------:R-:W-:Y:S02]  /*5880*/  IMAD R75, R70, R2, R75 ;  /* 0x00000002464b7224 */ /* 0x000fe400078e024b */
[----:B------:R-:W-:Y:S02]  /*5890*/  @!P0 IMAD R5, R8, R72, R3 ;  /* 0x0000004808058224 */ /* 0x000fe400078e0203 */
[----:B------:R-:W-:Y:S04]  /*58a0*/  @!P0 IMAD.MOV.U32 R3, RZ, RZ, R0 ;  /* 0x000000ffff038224 */ /* 0x000fe800078e0000 */
[----:B------:R-:W-:Y:S02]  /*58b0*/  IMAD R77, R3, R74, R77 ;  /* 0x0000004a034d7224 */ /* 0x000fe400078e024d */
[----:B------:R-:W-:Y:S07]  /*58c0*/  IMAD R75, R5, R70, R75 ;  /* 0x00000046054b7224 */ /* 0x000fee00078e024b */
.L_x_98:
[----:B-1----:R-:W-:Y:S01]  /*58d0*/  @!P1 ISETP.NE.AND P0, PT, R10, 0x1, PT ;  /* 0x000000010a00980c */ /* 0x002fe20003f05270 */
[----:B------:R-:W-:Y:S01]  /*58e0*/  @!P1 IMAD.HI.U32 R3, R75, R11, RZ ;  /* 0x0000000b4b039227 */ /* 0x000fe200078e00ff */
[----:B------:R-:W-:Y:S01]  /*58f0*/  R2UR UR42, R21 ;  /* 0x00000000152a72ca */ /* 0x000fe200000e0000 */
[----:B------:R-:W-:Y:S01]  /*5900*/  BSSY.RECONVERGENT B6, `(.L_x_99) ;  /* 0x0000031000067945 */ /* 0x000fe20003800200 */
[----:B------:R-:W-:Y:S01]  /*5910*/  R2UR UR41, R20 ;  /* 0x00000000142972ca */ /* 0x000fe200000e0000 */
[----:B------:R-:W-:Y:S01]  /*5920*/  @!P1 IMAD.HI.U32 R0, R77, R12, RZ ;  /* 0x0000000c4d009227 */ /* 0x000fe200078e00ff */
[----:B------:R-:W-:Y:S02]  /*5930*/  @!P1 SHF.R.U32.HI R2, RZ, R14, R3 ;  /* 0x0000000eff029219 */ /* 0x000fe40000011603 */
[----:B------:R-:W-:Y:S01]  /*5940*/  @!P1 ISETP.NE.AND P2, PT, R9, 0x1, PT ;  /* 0x000000010900980c */ /* 0x000fe20003f45270 */
[----:B------:R-:W-:Y:S01]  /*5950*/  VIADD R173, R173, 0x1 ;  /* 0x00000001adad7836 */ /* 0x000fe20000000000 */
[----:B------:R-:W-:Y:S02]  /*5960*/  @!P1 SEL R2, R75, R2, !P0 ;  /* 0x000000024b029207 */ /* 0x000fe40004000000 */
[----:B------:R-:W-:Y:S02]  /*5970*/  @!P1 SHF.R.U32.HI R0, RZ, R13, R0 ;  /* 0x0000000dff009219 */ /* 0x000fe40000011600 */
[----:B------:R-:W-:Y:S01]  /*5980*/  LOP3.LUT P0, RZ, R163, 0x3f0, RZ, 0xc0, !PT ;  /* 0x000003f0a3ff7812 */ /* 0x000fe2000780c0ff */
[----:B------:R-:W-:Y:S01]  /*5990*/  USHF.L.U32 UR42, UR42, 0x7, URZ ;  /* 0x000000072a2a7899 */ /* 0x000fe200080006ff */
[----:B------:R-:W-:Y:S01]  /*59a0*/  @!P1 SEL R3, R77, R0, !P2 ;  /* 0x000000004d039207 */ /* 0x000fe20005000000 */
[----:B------:R-:W-:Y:S01]  /*59b0*/  USHF.L.U32 UR41, UR41, 0x8, URZ ;  /* 0x0000000829297899 */ /* 0x000fe200080006ff */
[----:B------:R-:W-:Y:S03]  /*59c0*/  @P4 SHF.R.U32.HI R164, RZ, 0x10, R17 ;  /* 0x00000010ffa44819 */ /* 0x000fe60000011611 */
[----:B------:R-:W-:Y:S02]  /*59d0*/  @!P1 IMAD.IADD R0, R2, 0x1, -R3 ;  /* 0x0000000102009824 */ /* 0x000fe400078e0a03 */
[----:B------:R-:W-:Y:S02]  /*59e0*/  @!P1 IMAD.IADD R2, R3, 0x1, -R2 ;  /* 0x0000000103029824 */ /* 0x000fe400078e0a02 */
[----:B------:R-:W-:Y:S02]  /*59f0*/  @!P1 IMAD R77, R0, R9, R77 ;  /* 0x00000009004d9224 */ /* 0x000fe400078e024d */
[----:B------:R-:W-:Y:S01]  /*5a00*/  @!P1 IMAD R75, R2, R10, R75 ;  /* 0x0000000a024b9224 */ /* 0x000fe200078e024b */
[----:B------:R-:W-:Y:S06]  /*5a10*/  @!P0 BRA `(.L_x_100) ;  /* 0x00000000007c8947 */ /* 0x000fec0003800000 */
[----:B------:R-:W1:Y:S01]  /*5a20*/  LDCU.64 UR8, c[0x4][0x80] ;  /* 0x01001000ff0877ac */ /* 0x000e620008000a00 */
[----:B------:R-:W-:Y:S01]  /*5a30*/  MOV R2, 0x0 ;  /* 0x0000000000027802 */ /* 0x000fe20000000f00 */
[----:B------:R-:W-:Y:S02]  /*5a40*/  HFMA2 R12, -RZ, RZ, 0, 5.9604644775390625e-08 ;  /* 0x00000001ff0c7431 */ /* 0x000fe400000001ff */
[----:B------:R-:W-:Y:S01]  /*5a50*/  IMAD.MOV.U32 R8, RZ, RZ, 0x70 ;  /* 0x00000070ff087424 */ /* 0x000fe200078e00ff */
[----:B------:R2:W3:Y:S01]  /*5a60*/  LDC.64 R14, c[0x4][R2] ;  /* 0x01000000020e7b82 */ /* 0x0004e20000000a00 */
[----:B------:R-:W4:Y:S01]  /*5a70*/  LDCU.64 UR6, c[0x4][0x88] ;  /* 0x01001100ff0677ac */ /* 0x000f220008000a00 */
[----:B------:R-:W-:Y:S01]  /*5a80*/  IMAD.MOV.U32 R13, RZ, RZ, RZ ;  /* 0x000000ffff0d7224 */ /* 0x000fe200078e00ff */
[----:B------:R-:W2:Y:S01]  /*5a90*/  LDCU.64 UR4, c[0x4][0x8] ;  /* 0x01000100ff0477ac */ /* 0x000ea20008000a00 */
[----:B-1----:R-:W-:Y:S01]  /*5aa0*/  MOV R5, UR9 ;  /* 0x0000000900057c02 */ /* 0x002fe20008000f00 */
[----:B------:R-:W-:Y:S01]  /*5ab0*/  IMAD.U32 R4, RZ, RZ, UR8 ;  /* 0x00000008ff047e24 */ /* 0x000fe2000f8e00ff */
[----:B----4-:R-:W-:Y:S01]  /*5ac0*/  MOV R7, UR7 ;  /* 0x0000000700077c02 */ /* 0x010fe20008000f00 */
[----:B------:R-:W-:Y:S01]  /*5ad0*/  IMAD.U32 R6, RZ, RZ, UR6 ;  /* 0x00000006ff067e24 */ /* 0x000fe2000f8e00ff */
[----:B--2---:R-:W-:Y:S01]  /*5ae0*/  MOV R11, UR5 ;  /* 0x00000005000b7c02 */ /* 0x004fe20008000f00 */
[----:B------:R-:W-:Y:S02]  /*5af0*/  IMAD.U32 R10, RZ, RZ, UR4 ;  /* 0x00000004ff0a7e24 */ /* 0x000fe4000f8e00ff */
[----:B------:R-:W-:Y:S07]  /*5b00*/  LEPC R20, `(.L_x_101) ;  /* 0x000000001014794e */ /* 0x000fee0000000000 */
[----:B---3-5:R-:W-:Y:S05]  /*5b10*/  CALL.ABS.NOINC R14 ;  /* 0x000000000e007343 */ /* 0x028fea0003c00000 */
.L_x_101:
[----:B------:R-:W1:Y:S01]  /*5b20*/  LDCU.64 UR8, c[0x4][0x80] ;  /* 0x01001000ff0877ac */ /* 0x000e620008000a00 */
[----:B------:R-:W2:Y:S01]  /*5b30*/  LDC.64 R2, c[0x4][R2] ;  /* 0x0100000002027b82 */ /* 0x000ea20000000a00 */
[----:B------:R-:W-:Y:S02]  /*5b40*/  HFMA2 R12, -RZ, RZ, 0, 5.9604644775390625e-08 ;  /* 0x00000001ff0c7431 */ /* 0x000fe400000001ff */
[----:B------:R-:W-:Y:S02]  /*5b50*/  IMAD.MOV.U32 R8, RZ, RZ, 0x70 ;  /* 0x00000070ff087424 */ /* 0x000fe400078e00ff */
[----:B------:R-:W-:Y:S01]  /*5b60*/  IMAD.MOV.U32 R13, RZ, RZ, RZ ;  /* 0x000000ffff0d7224 */ /* 0x000fe200078e00ff */
[----:B------:R-:W3:Y:S01]  /*5b70*/  LDCU.64 UR6, c[0x4][0x88] ;  /* 0x01001100ff0677ac */ /* 0x000ee20008000a00 */
[----:B------:R-:W4:Y:S01]  /*5b80*/  LDCU.64 UR4, c[0x4][0x8] ;  /* 0x01000100ff0477ac */ /* 0x000f220008000a00 */
[----:B-1----:R-:W-:Y:S02]  /*5b90*/  MOV R4, UR8 ;  /* 0x0000000800047c02 */ /* 0x002fe40008000f00 */
[----:B------:R-:W-:Y:S02]  /*5ba0*/  MOV R5, UR9 ;  /* 0x0000000900057c02 */ /* 0x000fe40008000f00 */
[----:B---3--:R-:W-:Y:S01]  /*5bb0*/  MOV R7, UR7 ;  /* 0x0000000700077c02 */ /* 0x008fe20008000f00 */
[----:B------:R-:W-:Y:S01]  /*5bc0*/  IMAD.U32 R6, RZ, RZ, UR6 ;  /* 0x00000006ff067e24 */ /* 0x000fe2000f8e00ff */
[----:B----4-:R-:W-:Y:S01]  /*5bd0*/  MOV R11, UR5 ;  /* 0x00000005000b7c02 */ /* 0x010fe20008000f00 */
[----:B------:R-:W-:Y:S02]  /*5be0*/  IMAD.U32 R10, RZ, RZ, UR4 ;  /* 0x00000004ff0a7e24 */ /* 0x000fe4000f8e00ff */
[----:B------:R-:W-:Y:S07]  /*5bf0*/  LEPC R20, `(.L_x_100) ;  /* 0x000000001014794e */ /* 0x000fee0000000000 */
[----:B--2---:R-:W-:Y:S05]  /*5c00*/  CALL.ABS.NOINC R2 ;  /* 0x0000000002007343 */ /* 0x004fea0003c00000 */
.L_x_100:
[----:B------:R-:W-:Y:S05]  /*5c10*/  BSYNC.RECONVERGENT B6 ;  /* 0x0000000000067941 */ /* 0x000fea0003800200 */
.L_x_99:
[----:B------:R-:W-:Y:S01]  /*5c20*/  ISETP.NE.U32.AND P4, PT, R150, RZ, PT ;  /* 0x000000ff9600720c */ /* 0x000fe20003f85070 */
[----:B------:R-:W-:Y:S01]  /*5c30*/  UISETP.NE.AND UP2, UPT, UR50, URZ, UPT ;  /* 0x000000ff3200728c */ /* 0x000fe2000bf45270 */
[----:B------:R-:W-:Y:S01]  /*5c40*/  ISETP.NE.U32.AND P2, PT, RZ, UR38, PT ;  /* 0x00000026ff007c0c */ /* 0x000fe2000bf45070 */
[----:B------:R-:W-:Y:S01]  /*5c50*/  UISETP.NE.U32.AND UP1, UPT, UR44, URZ, UPT ;  /* 0x000000ff2c00728c */ /* 0x000fe2000bf25070 */
[----:B------:R-:W-:Y:S01]  /*5c60*/  ISETP.NE.AND.EX P4, PT, R151, RZ, PT, P4 ;  /* 0x000000ff9700720c */ /* 0x000fe20003f85340 */
[----:B------:R-:W-:Y:S01]  /*5c70*/  UPLOP3.LUT UP0, UPT, UPT, UPT, UPT, 0x40, 0x4 ;  /* 0x000000000004789c */ /* 0x000fe20003f0e870 */
[----:B------:R-:W-:Y:S01]  /*5c80*/  ISETP.NE.AND.EX P2, PT, RZ, UR39, PT, P2 ;  /* 0x00000027ff007c0c */ /* 0x000fe2000bf45320 */
[----:B------:R-:W-:Y:S01]  /*5c90*/  UISETP.NE.AND.EX UP1, UPT, UR45, URZ, UPT, UP1 ;  /* 0x000000ff2d00728c */ /* 0x000fe2000bf25310 */
[----:B------:R-:W-:Y:S04]  /*5ca0*/  PLOP3.LUT P1, PT, PT, PT, UP2, 0x80, 0x8 ;  /* 0x000000000008781c */ /* 0x000fe80003f2f028 */
[----:B------:R-:W-:Y:S06]  /*5cb0*/  @UP2 UPLOP3.LUT UP0, UPT, UPT, UPT, UP1, 0x80, 0x8 ;  /* 0x000000000008289c */ /* 0x000fec0003f0f010 */
[----:B------:R-:W-:Y:S01]  /*5cc0*/  PLOP3.LUT P0, PT, PT, PT, UP0, 0x80, 0x8 ;  /* 0x000000000008781c */ /* 0x000fe20003f0f008 */
[----:B------:R-:W-:Y:S01]  /*5cd0*/  @!UPT UIADD3 URZ, UPT, UPT, URZ, URZ, URZ ;  /* 0x000000fffffff290 */ /* 0x000fe2000fffe0ff */
[----:B------:R-:W-:Y:S11]  /*5ce0*/  BRA.U !UP1, `(.L_x_102) ;  /* 0x0000000109387547 */ /* 0x000ff6000b800000 */
[----:B------:R-:W-:Y:S01]  /*5cf0*/  UISETP.NE.U32.AND UP0, UPT, UR38, URZ, UPT ;  /* 0x000000ff2600728c */ /* 0x000fe2000bf05070 */
[----:B------:R-:W-:Y:S02]  /*5d00*/  HFMA2 R0, -RZ, RZ, 0, 5.9604644775390625e-08 ;  /* 0x00000001ff007431 */ /* 0x000fe400000001ff */
[----:B------:R-:W-:Y:S01]  /*5d10*/  IMAD.MOV.U32 R155, RZ, RZ, 0x1 ;  /* 0x00000001ff9b7424 */ /* 0x000fe200078e00ff */
[----:B------:R-:W-:Y:S06]  /*5d20*/  UISETP.NE.AND.EX UP0, UPT, UR39, URZ, UPT, UP0 ;  /* 0x000000ff2700728c */ /* 0x000fec000bf05300 */
[----:B------:R-:W-:Y:S05]  /*5d30*/  PLOP3.LUT P3, PT, PT, PT, UP0, 0x80, 0x8 ;  /* 0x000000000008781c */ /* 0x000fea0003f6f008 */
[----:B------:R-:W1:Y:S01]  /*5d40*/  @UP0 LDCU.64 UR6, c[0x0][0x888] ;  /* 0x00011100ff0607ac */ /* 0x000e620008000a00 */
[----:B------:R-:W-:Y:S07]  /*5d50*/  @UP0 UIMAD UR4, UR36, UR44, URZ ;  /* 0x0000002c240402a4 */ /* 0x000fee000f8e02ff */
[----:B------:R-:W-:Y:S01]  /*5d60*/  @!P3 PRMT R155, R0, 0x7610, R155 ;  /* 0x00007610009bb816 */ /* 0x000fe2000000009b */
[----:B-1----:R-:W-:Y:S03]  /*5d70*/  @UP0 UIMAD.WIDE UR6, UR4, 0x4, UR6 ;  /* 0x00000004040608a5 */ /* 0x002fe6000f8e0206 */
[----:B------:R-:W1:Y:S03]  /*5d80*/  @!UP0 LDCU UR4, c[0x0][0x880] ;  /* 0x00011000ff0487ac */ /* 0x000e660008000800 */
[----:B------:R-:W-:Y:S01]  /*5d90*/  IMAD.U32 R2, RZ, RZ, UR6 ;  /* 0x00000006ff027e24 */ /* 0x000fe2000f8e00ff */
[----:B------:R-:W-:Y:S05]  /*5da0*/  MOV R3, UR7 ;  /* 0x0000000700037c02 */ /* 0x000fea0008000f00 */
[----:B-----5:R2:W5:Y:S02]  /*5db0*/  @P3 LDG.E R81, desc[UR46][R2.64] ;  /* 0x0000002e02513981 */ /* 0x020564000c1e1900 */
[----:B-12---:R-:W-:Y:S02]  /*5dc0*/  @!P3 IMAD.U32 R81, RZ, RZ, UR4 ;  /* 0x00000004ff51be24 */ /* 0x006fe4000f8e00ff */
.L_x_102:
[----:B------:R-:W-:Y:S05]  /*5dd0*/  @!P4 BRA `(.L_x_103) ;  /* 0x000000000020c947 */ /* 0x000fea0003800000 */
[----:B------:R-:W-:Y:S04]  /*5de0*/  ISETP.NE.U32.AND P3, PT, R148, RZ, PT ;  /* 0x000000ff9400720c */ /* 0x000fe80003f65070 */
[----:B------:R-:W-:Y:S11]  /*5df0*/  ISETP.NE.AND.EX P3, PT, R149, RZ, PT, P3 ;  /* 0x000000ff9500720c */ /* 0x000ff60003f65330 */
[----:B------:R-:W-:Y:S02]  /*5e00*/  @!UPT UIADD3 URZ, UPT, UPT, URZ, URZ, URZ ;  /* 0x000000fffffff290 */ /* 0x000fe4000fffe0ff */
[----:B------:R-:W1:Y:S01]  /*5e10*/  @P3 LDC.64 R2, c[0x0][0x8a8] ;  /* 0x00022a00ff023b82 */ /* 0x000e620000000a00 */
[----:B------:R-:W-:Y:S04]  /*5e20*/  @P3 IMAD R0, R150, UR36, RZ ;  /* 0x0000002496003c24 */ /* 0x000fe8000f8e02ff */
[----:B-1----:R-:W-:Y:S05]  /*5e30*/  @P3 IMAD.WIDE R2, R0, 0x4, R2 ;  /* 0x0000000400023825 */ /* 0x002fea00078e0202 */
[----:B-----5:R1:W5:Y:S02]  /*5e40*/  @P3 LDG.E R78, desc[UR46][R2.64] ;  /* 0x0000002e024e3981 */ /* 0x020364000c1e1900 */
[----:B-1----:R-:W2:Y:S02]  /*5e50*/  @!P3 LDC R78, c[0x0][0x8a0] ;  /* 0x00022800ff4ebb82 */ /* 0x002ea40000000800 */
.L_x_103:
[----:B-----5:R-:W-:Y:S01]  /*5e60*/  FSETP.NEU.AND P3, PT, R81, RZ, PT ;  /* 0x000000ff5100720b */ /* 0x020fe20003f6d000 */
[----:B------:R-:W-:Y:S01]  /*5e70*/  IMAD.SHL.U32 R178, R160, 0x2, RZ ;  /* 0x00000002a0b27824 */ /* 0x000fe200078e00ff */
[----:B------:R-:W-:Y:S01]  /*5e80*/  SEL R3, RZ, 0xffffffff, P2 ;  /* 0xffffffffff037807 */ /* 0x000fe20001000000 */
[----:B------:R-:W-:Y:S01]  /*5e90*/  IMAD.SHL.U32 R100, R168, 0x10, RZ ;  /* 0x00000010a8647824 */ /* 0x000fe200078e00ff */
[----:B------:R-:W-:Y:S01]  /*5ea0*/  @P1 LOP3.LUT P2, RZ, R155, 0xff, RZ, 0xc0, !PT ;  /* 0x000000ff9bff1812 */ /* 0x000fe2000784c0ff */
[----:B------:R-:W-:Y:S01]  /*5eb0*/  VIADD R109, R178, UR48 ;  /* 0x00000030b26d7c36 */ /* 0x000fe20008000000 */
[----:B------:R-:W-:Y:S01]  /*5ec0*/  @P1 SEL R2, RZ, 0xffffffff, P3 ;  /* 0xffffffffff021807 */ /* 0x000fe20001800000 */
[----:B------:R-:W-:Y:S01]  /*5ed0*/  IMAD.SHL.U32 R102, R169, 0x10, RZ ;  /* 0x00000010a9667824 */ /* 0x000fe200078e00ff */
[----:B------:R-:W-:Y:S01]  /*5ee0*/  LOP3.LUT R167, R167, 0x1, RZ, 0x3c, !PT ;  /* 0x00000001a7a77812 */ /* 0x000fe200078e3cff */
[----:B------:R-:W-:Y:S01]  /*5ef0*/  IMAD.IADD R175, R109, 0x1, R100 ;  /* 0x000000016daf7824 */ /* 0x000fe200078e0264 */
[----:B------:R-:W-:Y:S01]  /*5f00*/  @P0 SEL R2, R3, R2, !P2 ;  /* 0x0000000203020207 */ /* 0x000fe20005000000 */
[----:B------:R-:W-:Y:S01]  /*5f10*/  BSSY B1, `(.L_x_104) ;  /* 0x000004f000017945 */ /* 0x000fe20003800000 */
[----:B------:R-:W-:Y:S01]  /*5f20*/  LEA R179, R76, UR48, 0x3 ;  /* 0x000000304cb37c11 */ /* 0x000fe2000f8e18ff */
[----:B------:R-:W-:Y:S01]  /*5f30*/  IMAD.MOV.U32 R101, RZ, RZ, 0x1 ;  /* 0x00000001ff657424 */ /* 0x000fe200078e00ff */
[----:B------:R-:W-:Y:S01]  /*5f40*/  @P1 LOP3.LUT R2, R2, 0x1, RZ, 0xc0, !PT ;  /* 0x0000000102021812 */ /* 0x000fe200078ec0ff */
[----:B------:R-:W-:Y:S01]  /*5f50*/  IMAD R80, R76, 0x100, R79 ;  /* 0x000001004c507824 */ /* 0x000fe200078e024f */
[----:B------:R-:W-:Y:S01]  /*5f60*/  SHF.L.U32 R0, R166, 0x1f, RZ ;  /* 0x0000001fa6007819 */ /* 0x000fe200000006ff */
[----:B------:R-:W-:Y:S01]  /*5f70*/  IMAD.MOV.U32 R87, RZ, RZ, RZ ;  /* 0x000000ffff577224 */ /* 0x000fe200078e00ff */
[----:B------:R-:W-:Y:S02]  /*5f80*/  ISETP.NE.U32.OR P5, PT, R2, 0x1, !P1 ;  /* 0x000000010200780c */ /* 0x000fe40004fa5470 */
[----:B------:R-:W-:Y:S02]  /*5f90*/  CS2R R146, SRZ ;  /* 0x0000000000927805 */ /* 0x000fe4000001ff00 */
[----:B------:R-:W-:Y:S02]  /*5fa0*/  PLOP3.LUT P2, PT, PT, PT, UP1, 0x80, 0x8 ;  /* 0x000000000008781c */ /* 0x000fe40003f4f018 */
[----:B------:R-:W-:Y:S02]  /*5fb0*/  CS2R R144, SRZ ;  /* 0x0000000000907805 */ /* 0x000fe4000001ff00 */
[----:B------:R-:W-:Y:S02]  /*5fc0*/  SEL R2, RZ, 0xffffffff, P3 ;  /* 0xffffffffff027807 */ /* 0x000fe40001800000 */
[----:B------:R-:W-:Y:S02]  /*5fd0*/  CS2R R138, SRZ ;  /* 0x00000000008a7805 */ /* 0x000fe4000001ff00 */
[----:B------:R-:W-:Y:S02]  /*5fe0*/  LOP3.LUT P3, R172, R155, 0xff, RZ, 0xc0, !PT ;  /* 0x000000ff9bac7812 */ /* 0x000fe4000786c0ff */
[----:B------:R-:W-:Y:S02]  /*5ff0*/  CS2R R136, SRZ ;  /* 0x0000000000887805 */ /* 0x000fe4000001ff00 */
[----:B------:R-:W-:Y:S02]  /*6000*/  P2R R176, PR, RZ, 0x20 ;  /* 0x00000020ffb07803 */ /* 0x000fe40000000000 */
[----:B------:R-:W-:Y:S02]  /*6010*/  CS2R R130, SRZ ;  /* 0x0000000000827805 */ /* 0x000fe4000001ff00 */
[----:B------:R-:W-:Y:S02]  /*6020*/  CS2R R128, SRZ ;  /* 0x0000000000807805 */ /* 0x000fe4000001ff00 */
[----:B------:R-:W-:Y:S02]  /*6030*/  CS2R R122, SRZ ;  /* 0x00000000007a7805 */ /* 0x000fe4000001ff00 */
[----:B------:R-:W-:Y:S02]  /*6040*/  CS2R R120, SRZ ;  /* 0x0000000000787805 */ /* 0x000fe4000001ff00 */
[----:B------:R-:W-:Y:S02]  /*6050*/  @P5 SHF.L.U32 R4, R167, 0x1f, RZ ;  /* 0x0000001fa7045819 */ /* 0x000fe400000006ff */
[----:B------:R-:W-:Y:S02]  /*6060*/  CS2R R114, SRZ ;  /* 0x0000000000727805 */ /* 0x000fe4000001ff00 */
[----:B------:R-:W-:Y:S02]  /*6070*/  @P2 SEL R2, R3, R2, !P3 ;  /* 0x0000000203022207 */ /* 0x000fe40005800000 */
[----:B------:R-:W-:Y:S01]  /*6080*/  CS2R R112, SRZ ;  /* 0x0000000000707805 */ /* 0x000fe2000001ff00 */
[----:B------:R-:W1:Y:S01]  /*6090*/  @P5 SYNCS.PHASECHK.TRANS64.TRYWAIT P1, [UR48+0x20], R4 ;  /* 0x00002004ff0055a7 */ /* 0x000e620008021130 */
[----:B------:R-:W-:Y:S02]  /*60a0*/  CS2R R106, SRZ ;  /* 0x00000000006a7805 */ /* 0x000fe4000001ff00 */
[----:B------:R-:W-:Y:S02]  /*60b0*/  LOP3.LUT R2, R2, 0x1, RZ, 0xc0, !PT ;  /* 0x0000000102027812 */ /* 0x000fe400078ec0ff */
[----:B------:R-:W-:Y:S02]  /*60c0*/  CS2R R104, SRZ ;  /* 0x0000000000687805 */ /* 0x000fe4000001ff00 */
[----:B------:R-:W-:Y:S02]  /*60d0*/  CS2R R98, SRZ ;  /* 0x0000000000627805 */ /* 0x000fe4000001ff00 */
[----:B------:R-:W-:Y:S02]  /*60e0*/  CS2R R96, SRZ ;  /* 0x0000000000607805 */ /* 0x000fe4000001ff00 */
[----:B------:R-:W-:Y:S02]  /*60f0*/  ISETP.NE.U32.AND P4, PT, R2, 0x1, PT ;  /* 0x000000010200780c */ /* 0x000fe40003f85070 */
[----:B------:R-:W-:Y:S02]  /*6100*/  CS2R R90, SRZ ;  /* 0x00000000005a7805 */ /* 0x000fe4000001ff00 */
[----:B------:R-:W-:Y:S01]  /*6110*/  CS2R R88, SRZ ;  /* 0x0000000000587805 */ /* 0x000fe2000001ff00 */
[----:B------:R-:W-:Y:S01]  /*6120*/  IMAD.IADD R177, R109, 0x1, R102 ;  /* 0x000000016db17824 */ /* 0x000fe200078e0266 */
[----:B------:R-:W-:Y:S01]  /*6130*/  P2R R103, PR, RZ, 0x10 ;  /* 0x00000010ff677803 */ /* 0x000fe20000000000 */
[----:B------:R-:W-:Y:S01]  /*6140*/  IMAD.IADD R174, R102, 0x1, R175 ;  /* 0x0000000166ae7824 */ /* 0x000fe200078e02af */
[----:B------:R3:W4:Y:S01]  /*6150*/  SYNCS.PHASECHK.TRANS64.TRYWAIT P0, [R179+URZ+0x90], R0 ;  /* 0x00009000b30075a7 */ /* 0x00072200080011ff */
[----:B-1----:R-:W-:Y:S01]  /*6160*/  @P5 SEL R101, RZ, 0x1, !P1 ;  /* 0x00000001ff655807 */ /* 0x002fe20004800000 */
[----:B---3--:R-:W-:Y:S06]  /*6170*/  @!P5 BRA `(.L_x_105) ;  /* 0x0000000000a0d947 */ /* 0x008fec0003800000 */
[----:B------:R-:W-:Y:S01]  /*6180*/  @P4 IMAD.MOV.U32 R2, RZ, RZ, -0x10 ;  /* 0xfffffff0ff024424 */ /* 0x000fe200078e00ff */
[----:B------:R-:W-:Y:S01]  /*6190*/  ISETP.NE.AND P1, PT, R101, RZ, PT ;  /* 0x000000ff6500720c */ /* 0x000fe20003f25270 */
[----:B------:R-:W-:Y:S01]  /*61a0*/  BSSY B0, `(.L_x_106) ;  /* 0x0000010000007945 */ /* 0x000fe20003800000 */
[----:B------:R-:W-:Y:S02]  /*61b0*/  ISETP.NE.U32.AND P5, PT, R161, 0x1, PT ;  /* 0x00000001a100780c */ /* 0x000fe40003fa5070 */
[----:B------:R-:W-:Y:S02]  /*61c0*/  CS2R R98, SRZ ;  /* 0x0000000000627805 */ /* 0x000fe4000001ff00 */
[----:B------:R-:W-:Y:S02]  /*61d0*/  CS2R R96, SRZ ;  /* 0x0000000000607805 */ /* 0x000fe4000001ff00 */
[----:B------:R-:W-:Y:S02]  /*61e0*/  CS2R R114, SRZ ;  /* 0x0000000000727805 */ /* 0x000fe4000001ff00 */
[----:B------:R-:W-:Y:S02]  /*61f0*/  @P4 SEL R2, R2, 0x10, !P5 ;  /* 0x0000001002024807 */ /* 0x000fe40006800000 */
[----:B------:R-:W-:Y:S02]  /*6200*/  CS2R R112, SRZ ;  /* 0x0000000000707805 */ /* 0x000fe4000001ff00 */
[----:B------:R-:W-:Y:S02]  /*6210*/  CS2R R130, SRZ ;  /* 0x0000000000827805 */ /* 0x000fe4000001ff00 */
[----:B------:R-:W-:Y:S01]  /*6220*/  CS2R R128, SRZ ;  /* 0x0000000000807805 */ /* 0x000fe2000001ff00 */
[----:B------:R-:W-:Y:S02]  /*6230*/  @P4 IMAD.IADD R7, R109, 0x1, R2 ;  /* 0x000000016d074824 */ /* 0x000fe400078e0202 */
[C---:B------:R-:W-:Y:S02]  /*6240*/  @P4 IMAD.IADD R6, R2.reuse, 0x1, R177 ;  /* 0x0000000102064824 */ /* 0x040fe400078e02b1 */
[----:B------:R-:W-:Y:S01]  /*6250*/  @P4 IMAD.IADD R5, R2, 0x1, R175 ;  /* 0x0000000102054824 */ /* 0x000fe200078e02af */
[----:B------:R-:W-:Y:S06]  /*6260*/  @P1 BRA `(.L_x_107) ;  /* 0x00000000000c1947 */ /* 0x000fec0003800000 */
[----:B------:R-:W-:Y:S04]  /*6270*/  SHF.L.U32 R4, R167, 0x1f, RZ ;  /* 0x0000001fa7047819 */ /* 0x000fe800000006ff */
[----:B------:R-:W1:Y:S02]  /*6280*/  SYNCS.PHASECHK.TRANS64.TRYWAIT P1, [UR48+0x20], R4 ;  /* 0x00002004ff0075a7 */ /* 0x000e640008021130 */
[----:B-1----:R-:W-:Y:S05]  /*6290*/  @!P1 BRA `(.L_x_108) ;  /* 0x0000005c004c9947 */ /* 0x002fea0003800000 */
.L_x_107:
[----:B------:R-:W-:Y:S05]  /*62a0*/  BSYNC B0 ;  /* 0x0000000000007941 */ /* 0x000fea0003800000 */
.L_x_106:
[----:B------:R-:W-:Y:S01]  /*62b0*/  ISETP.NE.AND P1, PT, R103, RZ, PT ;  /* 0x000000ff6700720c */ /* 0x000fe20003f25270 */
[----:B------:R-:W-:Y:S01]  /*62c0*/  IMAD.MOV.U32 R147, RZ, RZ, RZ ;  /* 0x000000ffff937224 */ /* 0x000fe200078e00ff */
[----:B------:R-:W-:Y:S02]  /*62d0*/  CS2R R144, SRZ ;  /* 0x0000000000907805 */ /* 0x000fe4000001ff00 */
[----:B------:R-:W-:Y:S02]  /*62e0*/  CS2R R90, SRZ ;  /* 0x00000000005a7805 */ /* 0x000fe4000001ff00 */
[----:B------:R-:W-:Y:S02]  /*62f0*/  CS2R R88, SRZ ;  /* 0x0000000000587805 */ /* 0x000fe4000001ff00 */
[----:B------:R-:W-:Y:S02]  /*6300*/  CS2R R106, SRZ ;  /* 0x00000000006a7805 */ /* 0x000fe4000001ff00 */
[----:B------:R-:W-:Y:S02]  /*6310*/  CS2R R104, SRZ ;  /* 0x0000000000687805 */ /* 0x000fe4000001ff00 */
[----:B------:R-:W-:Y:S02]  /*6320*/  CS2R R122, SRZ ;  /* 0x00000000007a7805 */ /* 0x000fe4000001ff00 */
[----:B------:R-:W-:Y:S02]  /*6330*/  CS2R R120, SRZ ;  /* 0x0000000000787805 */ /* 0x000fe4000001ff00 */
[----:B------:R-:W-:Y:S02]  /*6340*/  CS2R R138, SRZ ;  /* 0x00000000008a7805 */ /* 0x000fe4000001ff00 */
[----:B------:R-:W-:Y:S01]  /*6350*/  CS2R R136, SRZ ;  /* 0x0000000000887805 */ /* 0x000fe2000001ff00 */
[----:B------:R-:W-:Y:S01]  /*6360*/  IMAD.MOV.U32 R87, RZ, RZ, 0x1 ;  /* 0x00000001ff577424 */ /* 0x000fe200078e00ff */
[----:B------:R3:W1:Y:S01]  /*6370*/  @P1 LDS.128 R96, [R7+0x400] ;  /* 0x0004000007601984 */ /* 0x0006620000000c00 */
[----:B------:R-:W-:Y:S03]  /*6380*/  @P1 IMAD.IADD R2, R2, 0x1, R174 ;  /* 0x0000000102021824 */ /* 0x000fe600078e02ae */
[----:B------:R3:W1:Y:S04]  /*6390*/  @P1 LDS.128 R112, [R6+0x400] ;  /* 0x0004000006701984 */ /* 0x0006680000000c00 */
[----:B------:R3:W1:Y:S04]  /*63a0*/  @P1 LDS.128 R128, [R5+0x400] ;  /* 0x0004000005801984 */ /* 0x0006680000000c00 */
[----:B------:R3:W1:Y:S04]  /*63b0*/  @P1 LDS.128 R144, [R2+0x400] ;  /* 0x0004000002901984 */ /* 0x0006680000000c00 */
[----:B------:R3:W1:Y:S04]  /*63c0*/  @P1 LDS.128 R88, [R178+UR48+0x400] ;  /* 0x00040030b2581984 */ /* 0x0006680008000c00 */
[----:B------:R3:W1:Y:S04]  /*63d0*/  @P1 LDS.128 R104, [R177+0x400] ;  /* 0x00040000b1681984 */ /* 0x0006680000000c00 */
[----:B------:R3:W1:Y:S04]  /*63e0*/  @P1 LDS.128 R120, [R175+0x400] ;  /* 0x00040000af781984 */ /* 0x0006680000000c00 */
[----:B------:R3:W1:Y:S02]  /*63f0*/  @P1 LDS.128 R136, [R174+0x400] ;  /* 0x00040000ae881984 */ /* 0x0006640000000c00 */
.L_x_105:
[----:B------:R-:W-:Y:S05]  /*6400*/  BSYNC B1 ;  /* 0x0000000000017941 */ /* 0x000fea0003800000 */
.L_x_104:
[----:B-1----:R-:W-:Y:S04]  /*6410*/  SHF.R.U32.HI R3, RZ, 0x15, R80 ;  /* 0x00000015ff037819 */ /* 0x002fe80000011650 */
[----:B------:R-:W-:Y:S01]  /*6420*/  LOP3.LUT P1, RZ, R3, 0x3, R162, 0x48, !PT ;  /* 0x0000000303ff7812 */ /* 0x000fe200078248a2 */
[----:B------:R-:W-:Y:S01]  /*6430*/  @!UPT UIADD3 URZ, UPT, UPT, URZ, URZ, URZ ;  /* 0x000000fffffff290 */ /* 0x000fe2000fffe0ff */
[----:B----4-:R-:W-:Y:S11]  /*6440*/  @P0 BRA `(.L_x_109) ;  /* 0x0000000000080947 */ /* 0x010ff60003800000 */
[----:B------:R-:W1:Y:S02]  /*6450*/  SYNCS.PHASECHK.TRANS64.TRYWAIT P0, [R179+URZ+0x90], R0 ;  /* 0x00009000b30075a7 */ /* 0x000e6400080011ff */
[----:B-1----:R-:W-:Y:S05]  /*6460*/  @!P0 BRA `(.L_x_110) ;  /* 0x0000005800f08947 */ /* 0x002fea0003800000 */
.L_x_109:
[----:B------:R-:W-:Y:S05]  /*6470*/  @!P1 BRA `(.L_x_111) ;  /* 0x0000000000409947 */ /* 0x000fea0003800000 */
[----:B------:R-:W4:Y:S01]  /*6480*/  LDCU.64 UR8, c[0x4][0x70] ;  /* 0x01000e00ff0877ac */ /* 0x000f220008000a00 */
[----:B------:R-:W-:Y:S01]  /*6490*/  MOV R3, 0x0 ;  /* 0x0000000000037802 */ /* 0x000fe20000000f00 */
[----:B------:R-:W-:Y:S02]  /*64a0*/  HFMA2 R12, -RZ, RZ, 0, 5.9604644775390625e-08 ;  /* 0x00000001ff0c7431 */ /* 0x000fe400000001ff */
[----:B------:R-:W-:Y:S02]  /*64b0*/  IMAD.MOV.U32 R8, RZ, RZ, 0x192 ;  /* 0x00000192ff087424 */ /* 0x000fe400078e00ff */
[----:B------:R-:W-:Y:S01]  /*64c0*/  IMAD.MOV.U32 R13, RZ, RZ, RZ ;  /* 0x000000ffff0d7224 */ /* 0x000fe200078e00ff */
[----:B------:R-:W5:Y:S01]  /*64d0*/  LDCU.64 UR6, c[0x4][0x78] ;  /* 0x01000f00ff0677ac */ /* 0x000f620008000a00 */
[----:B---3--:R-:W3:Y:S01]  /*64e0*/  LDC.64 R2, c[0x4][R3] ;  /* 0x0100000003027b82 */ /* 0x008ee20000000a00 */
[----:B------:R-:W1:Y:S01]  /*64f0*/  LDCU.64 UR4, c[0x4][0x10] ;  /* 0x01000200ff0477ac */ /* 0x000e620008000a00 */
[----:B----4-:R-:W-:Y:S01]  /*6500*/  MOV R5, UR9 ;  /* 0x0000000900057c02 */ /* 0x010fe20008000f00 */
[----:B------:R-:W-:Y:S01]  /*6510*/  IMAD.U32 R4, RZ, RZ, UR8 ;  /* 0x00000008ff047e24 */ /* 0x000fe2000f8e00ff */
[----:B-----5:R-:W-:Y:S01]  /*6520*/  MOV R7, UR7 ;  /* 0x0000000700077c02 */ /* 0x020fe20008000f00 */
[----:B------:R-:W-:Y:S01]  /*6530*/  IMAD.U32 R6, RZ, RZ, UR6 ;  /* 0x00000006ff067e24 */ /* 0x000fe2000f8e00ff */
[----:B-1----:R-:W-:Y:S01]  /*6540*/  MOV R11, UR5 ;  /* 0x00000005000b7c02 */ /* 0x002fe20008000f00 */
[----:B------:R-:W-:Y:S02]  /*6550*/  IMAD.U32 R10, RZ, RZ, UR4 ;  /* 0x00000004ff0a7e24 */ /* 0x000fe4000f8e00ff */
[----:B------:R-:W-:Y:S07]  /*6560*/  LEPC R20, `(.L_x_111) ;  /* 0x000000001014794e */ /* 0x000fee0000000000 */
[----:B--23--:R-:W-:Y:S05]  /*6570*/  CALL.ABS.NOINC R2 ;  /* 0x0000000002007343 */ /* 0x00cfea0003c00000 */
.L_x_111:
[----:B------:R-:W-:Y:S05]  /*6580*/  WARPSYNC.ALL ;  /* 0x0000000000007948 */ /* 0x000fea0003800000 */
[----:B------:R-:W-:Y:S01]  /*6590*/  R2UR UR4, R80 ;  /* 0x00000000500472ca */ /* 0x000fe200000e0000 */
[--C-:B------:R-:W-:Y:S01]  /*65a0*/  HADD2.F32 R82, -RZ, R88.reuse.H0_H0 ;  /* 0x20000058ff527230 */ /* 0x100fe20000004100 */
[----:B------:R-:W-:Y:S01]  /*65b0*/  MOV R108, 0xfffffff0 ;  /* 0xfffffff0006c7802 */ /* 0x000fe20000000f00 */
[----:B------:R-:W-:Y:S01]  /*65c0*/  HADD2.F32 R83, -RZ, R88.H1_H1 ;  /* 0x30000058ff537230 */ /* 0x000fe20000004100 */
[----:B------:R-:W-:Y:S01]  /*65d0*/  ISETP.NE.U32.AND P6, PT, R161, 0x1, PT ;  /* 0x00000001a100780c */ /* 0x000fe20003fc5070 */
[----:B------:R-:W-:Y:S01]  /*65e0*/  HADD2.F32 R84, -RZ, R89.H1_H1 ;  /* 0x30000059ff547230 */ /* 0x000fe20000004100 */
[----:B------:R-:W-:Y:S01]  /*65f0*/  ISETP.NE.AND P0, PT, R170, RZ, PT ;  /* 0x000000ffaa00720c */ /* 0x000fe20003f05270 */
[--C-:B------:R-:W-:Y:S01]  /*6600*/  HADD2.F32 R85, -RZ, R107.reuse.H0_H0 ;  /* 0x2000006bff557230 */ /* 0x100fe20000004100 */
[----:B------:R-:W-:Y:S01]  /*6610*/  SEL R108, R108, 0x10, !P6 ;  /* 0x000000106c6c7807 */ /* 0x000fe20007000000 */
[----:B------:R-:W-:Y:S01]  /*6620*/  HADD2.F32 R86, -RZ, R107.H1_H1 ;  /* 0x3000006bff567230 */ /* 0x000fe20000004100 */
[----:B------:R-:W-:Y:S02]  /*6630*/  BSSY.RECONVERGENT B0, `(.L_x_112) ;  /* 0x00000fb000007945 */ /* 0x000fe40003800200 */
[----:B------:R-:W-:Y:S01]  /*6640*/  IADD3 R180, PT, PT, R109, R108, RZ ;  /* 0x0000006c6db47210 */ /* 0x000fe20007ffe0ff */
[----:B---3--:R-:W1:Y:S01]  /*6650*/  LDTM.x64 R4, tmem[UR4] ;  /* 0x00000004000479ee */ /* 0x008e620008340000 */
[C---:B------:R-:W-:Y:S02]  /*6660*/  IADD3 R181, PT, PT, R108.reuse, R177, RZ ;  /* 0x000000b16cb57210 */ /* 0x040fe40007ffe0ff */
[C---:B------:R-:W-:Y:S02]  /*6670*/  IADD3 R183, PT, PT, R108.reuse, R175, RZ ;  /* 0x000000af6cb77210 */ /* 0x040fe40007ffe0ff */
[----:B------:R-:W-:Y:S01]  /*6680*/  IADD3 R182, PT, PT, R108, R174, RZ ;  /* 0x000000ae6cb67210 */ /* 0x000fe20007ffe0ff */
[C---:B-12---:R-:W-:Y:S01]  /*6690*/  FMUL R0, R78.reuse, R4 ;  /* 0x000000044e007220 */ /* 0x046fe20000400000 */
[C---:B------:R-:W-:Y:S01]  /*66a0*/  FMUL R2, R78.reuse, R5 ;  /* 0x000000054e027220 */ /* 0x040fe20000400000 */
[C---:B------:R-:W-:Y:S01]  /*66b0*/  FMUL R3, R78.reuse, R6 ;  /* 0x000000064e037220 */ /* 0x040fe20000400000 */
[C---:B------:R-:W-:Y:S01]  /*66c0*/  FMUL R7, R78.reuse, R7 ;  /* 0x000000074e077220 */ /* 0x040fe20000400000 */
[C---:B------:R-:W-:Y:S01]  /*66d0*/  FFMA R0, R81.reuse, R82, R0 ;  /* 0x0000005251007223 */ /* 0x040fe20000000000 */
[----:B------:R-:W-:Y:S02]  /*66e0*/  HADD2.F32 R82, -RZ, R89.H0_H0 ;  /* 0x20000059ff527230 */ /* 0x000fe40000004100 */
[C---:B------:R-:W-:Y:S01]  /*66f0*/  FFMA R2, R81.reuse, R83, R2 ;  /* 0x0000005351027223 */ /* 0x040fe20000000002 */
[--C-:B------:R-:W-:Y:S02]  /*6700*/  HADD2.F32 R83, -RZ, R90.reuse.H0_H0 ;  /* 0x2000005aff537230 */ /* 0x100fe40000004100 */
[C---:B------:R-:W-:Y:S01]  /*6710*/  FMUL R4, R78.reuse, R8 ;  /* 0x000000084e047220 */ /* 0x040fe20000400000 */
[----:B------:R-:W-:Y:S01]  /*6720*/  FMUL R5, R78, R9 ;  /* 0x000000094e057220 */ /* 0x000fe20000400000 */
[C---:B------:R-:W-:Y:S01]  /*6730*/  FFMA R3, R81.reuse, R82, R3 ;  /* 0x0000005251037223 */ /* 0x040fe20000000003 */
[----:B------:R-:W-:Y:S01]  /*6740*/  HADD2.F32 R82, -RZ, R90.H1_H1 ;  /* 0x3000005aff527230 */ /* 0x000fe20000004100 */
[----:B------:R-:W-:Y:S01]  /*6750*/  F2FP.F16.F32.PACK_AB R92, R2, R0 ;  /* 0x00000000025c723e */ /* 0x000fe200000000ff */
[C---:B------:R-:W-:Y:S01]  /*6760*/  FFMA R7, R81.reuse, R84, R7 ;  /* 0x0000005451077223 */ /* 0x040fe20000000007 */
[C---:B------:R-:W-:Y:S01]  /*6770*/  FFMA R4, R81.reuse, R83, R4 ;  /* 0x0000005351047223 */ /* 0x040fe20000000004 */
[--C-:B------:R-:W-:Y:S02]  /*6780*/  HADD2.F32 R83, -RZ, R91.reuse.H0_H0 ;  /* 0x2000005bff537230 */ /* 0x100fe40000004100 */
[----:B------:R-:W-:Y:S01]  /*6790*/  FFMA R5, R81, R82, R5 ;  /* 0x0000005251057223 */ /* 0x000fe20000000005 */
[C---:B------:R-:W-:Y:S01]  /*67a0*/  FMUL R6, R78.reuse, R10 ;  /* 0x0000000a4e067220 */ /* 0x040fe20000400000 */
[----:B------:R-:W-:Y:S01]  /*67b0*/  HADD2.F32 R82, -RZ, R91.H1_H1 ;  /* 0x3000005bff527230 */ /* 0x000fe20000004100 */
[----:B------:R-:W-:Y:S01]  /*67c0*/  F2FP.F16.F32.PACK_AB R93, R7, R3 ;  /* 0x00000003075d723e */ /* 0x000fe200000000ff */
[C---:B------:R-:W-:Y:S01]  /*67d0*/  FMUL R11, R78.reuse, R11 ;  /* 0x0000000b4e0b7220 */ /* 0x040fe20000400000 */
[----:B------:R-:W-:Y:S01]  /*67e0*/  F2FP.F16.F32.PACK_AB R94, R5, R4 ;  /* 0x00000004055e723e */ /* 0x000fe200000000ff */
[C---:B------:R-:W-:Y:S01]  /*67f0*/  FFMA R6, R81.reuse, R83, R6 ;  /* 0x0000005351067223 */ /* 0x040fe20000000006 */
[C---:B------:R-:W-:Y:S01]  /*6800*/  FMUL R8, R78.reuse, R12 ;  /* 0x0000000c4e087220 */ /* 0x040fe20000400000 */
[----:B------:R-:W-:Y:S01]  /*6810*/  FFMA R11, R81, R82, R11 ;  /* 0x00000052510b7223 */ /* 0x000fe2000000000b */
[--C-:B------:R-:W-:Y:S02]  /*6820*/  HADD2.F32 R82, -RZ, R96.reuse.H0_H0 ;  /* 0x20000060ff527230 */ /* 0x100fe40000004100 */
[C---:B------:R-:W-:Y:S01]  /*6830*/  FMUL R9, R78.reuse, R13 ;  /* 0x0000000d4e097220 */ /* 0x040fe20000400000 */
[----:B------:R-:W-:Y:S02]  /*6840*/  HADD2.F32 R84, -RZ, R96.H1_H1 ;  /* 0x30000060ff547230 */ /* 0x000fe40000004100 */
[C---:B------:R-:W-:Y:S01]  /*6850*/  FMUL R10, R78.reuse, R14 ;  /* 0x0000000e4e0a7220 */ /* 0x040fe20000400000 */
[--C-:B------:R-:W-:Y:S01]  /*6860*/  HADD2.F32 R83, -RZ, R97.reuse.H0_H0 ;  /* 0x20000061ff537230 */ /* 0x100fe20000004100 */
[----:B------:R-:W-:Y:S01]  /*6870*/  F2FP.F16.F32.PACK_AB R95, R11, R6 ;  /* 0x000000060b5f723e */ /* 0x000fe200000000ff */
[C---:B------:R-:W-:Y:S01]  /*6880*/  FFMA R8, R81.reuse, R82, R8 ;  /* 0x0000005251087223 */ /* 0x040fe20000000008 */
[----:B------:R-:W-:Y:S02]  /*6890*/  HADD2.F32 R82, -RZ, R97.H1_H1 ;  /* 0x30000061ff527230 */ /* 0x000fe40000004100 */
[C---:B------:R-:W-:Y:S01]  /*68a0*/  FFMA R9, R81.reuse, R84, R9 ;  /* 0x0000005451097223 */ /* 0x040fe20000000009 */
[----:B------:R-:W-:Y:S01]  /*68b0*/  FFMA R10, R81, R83, R10 ;  /* 0x00000053510a7223 */ /* 0x000fe2000000000a */
[----:B------:R1:W-:Y:S01]  /*68c0*/  STS.128 [R178+UR48+0x400], R92 ;  /* 0x0004005cb2007988 */ /* 0x0003e20008000c30 */
[C---:B------:R-:W-:Y:S01]  /*68d0*/  FMUL R15, R78.reuse, R15 ;  /* 0x0000000f4e0f7220 */ /* 0x040fe20000400000 */
[--C-:B------:R-:W-:Y:S01]  /*68e0*/  HADD2.F32 R83, -RZ, R98.reuse.H0_H0 ;  /* 0x20000062ff537230 */ /* 0x100fe20000004100 */
[----:B------:R-:W-:Y:S01]  /*68f0*/  F2FP.F16.F32.PACK_AB R116, R9, R8 ;  /* 0x000000080974723e */ /* 0x000fe200000000ff */
[----:B------:R-:W-:Y:S02]  /*6900*/  HADD2.F32 R84, -RZ, R98.H1_H1 ;  /* 0x30000062ff547230 */ /* 0x000fe40000004100 */
[----:B------:R-:W-:Y:S01]  /*6910*/  FFMA R15, R81, R82, R15 ;  /* 0x00000052510f7223 */ /* 0x000fe2000000000f */
[C---:B------:R-:W-:Y:S01]  /*6920*/  FMUL R12, R78.reuse, R16 ;  /* 0x000000104e0c7220 */ /* 0x040fe20000400000 */
[C---:B------:R-:W-:Y:S01]  /*6930*/  FMUL R13, R78.reuse, R17 ;  /* 0x000000114e0d7220 */ /* 0x040fe20000400000 */
[--C-:B------:R-:W-:Y:S02]  /*6940*/  HADD2.F32 R82, -RZ, R99.reuse.H0_H0 ;  /* 0x20000063ff527230 */ /* 0x100fe40000004100 */
[C---:B------:R-:W-:Y:S01]  /*6950*/  FMUL R14, R78.reuse, R18 ;  /* 0x000000124e0e7220 */ /* 0x040fe20000400000 */
[----:B------:R-:W-:Y:S01]  /*6960*/  F2FP.F16.F32.PACK_AB R117, R15, R10 ;  /* 0x0000000a0f75723e */ /* 0x000fe200000000ff */
[C---:B------:R-:W-:Y:S01]  /*6970*/  FFMA R12, R81.reuse, R83, R12 ;  /* 0x00000053510c7223 */ /* 0x040fe2000000000c */
[C---:B------:R-:W-:Y:S01]  /*6980*/  FFMA R13, R81.reuse, R84, R13 ;  /* 0x00000054510d7223 */ /* 0x040fe2000000000d */
[----:B------:R-:W-:Y:S01]  /*6990*/  FFMA R14, R81, R82, R14 ;  /* 0x00000052510e7223 */ /* 0x000fe2000000000e */
[----:B------:R-:W-:Y:S02]  /*69a0*/  HADD2.F32 R84, -RZ, R99.H1_H1 ;  /* 0x30000063ff547230 */ /* 0x000fe40000004100 */
[C---:B------:R-:W-:Y:S01]  /*69b0*/  FMUL R19, R78.reuse, R19 ;  /* 0x000000134e137220 */ /* 0x040fe20000400000 */
[--C-:B------:R-:W-:Y:S01]  /*69c0*/  HADD2.F32 R82, -RZ, R104.reuse.H0_H0 ;  /* 0x20000068ff527230 */ /* 0x100fe20000004100 */
[----:B------:R-:W-:Y:S01]  /*69d0*/  F2FP.F16.F32.PACK_AB R118, R13, R12 ;  /* 0x0000000c0d76723e */ /* 0x000fe200000000ff */
[C---:B------:R-:W-:Y:S01]  /*69e0*/  FMUL R16, R78.reuse, R20 ;  /* 0x000000144e107220 */ /* 0x040fe20000400000 */
[C---:B------:R-:W-:Y:S01]  /*69f0*/  FFMA R19, R81.reuse, R84, R19 ;  /* 0x0000005451137223 */ /* 0x040fe20000000013 */
[----:B------:R-:W-:Y:S02]  /*6a00*/  HADD2.F32 R84, -RZ, R104.H1_H1 ;  /* 0x30000068ff547230 */ /* 0x000fe40000004100 */
[C---:B------:R-:W-:Y:S01]  /*6a10*/  FMUL R17, R78.reuse, R21 ;  /* 0x000000154e117220 */ /* 0x040fe20000400000 */
[----:B------:R-:W-:Y:S01]  /*6a20*/  FFMA R16, R81, R82, R16 ;  /* 0x0000005251107223 */ /* 0x000fe20000000010 */
[--C-:B------:R-:W-:Y:S01]  /*6a30*/  HADD2.F32 R82, -RZ, R105.reuse.H0_H0 ;  /* 0x20000069ff527230 */ /* 0x100fe20000004100 */
[----:B------:R-:W-:Y:S01]  /*6a40*/  F2FP.F16.F32.PACK_AB R119, R19, R14 ;  /* 0x0000000e1377723e */ /* 0x000fe200000000ff */
[----:B------:R-:W-:Y:S01]  /*6a50*/  FFMA R17, R81, R84, R17 ;  /* 0x0000005451117223 */ /* 0x000fe20000000011 */
[C---:B------:R-:W-:Y:S01]  /*6a60*/  FMUL R18, R78.reuse, R22 ;  /* 0x000000164e127220 */ /* 0x040fe20000400000 */
[C---:B------:R-:W-:Y:S01]  /*6a70*/  FMUL R23, R78.reuse, R23 ;  /* 0x000000174e177220 */ /* 0x040fe20000400000 */
[--C-:B------:R-:W-:Y:S01]  /*6a80*/  HADD2.F32 R83, -RZ, R106.reuse.H0_H0 ;  /* 0x2000006aff537230 */ /* 0x100fe20000004100 */
[----:B------:R2:W-:Y:S01]  /*6a90*/  STS.128 [R180+0x400], R116 ;  /* 0x00040074b4007388 */ /* 0x0005e20000000c00 */
[----:B------:R-:W-:Y:S01]  /*6aa0*/  F2FP.F16.F32.PACK_AB R124, R17, R16 ;  /* 0x00000010117c723e */ /* 0x000fe200000000ff */
[C---:B------:R-:W-:Y:S01]  /*6ab0*/  FFMA R18, R81.reuse, R82, R18 ;  /* 0x0000005251127223 */ /* 0x040fe20000000012 */
[----:B------:R-:W-:Y:S02]  /*6ac0*/  HADD2.F32 R82, -RZ, R105.H1_H1 ;  /* 0x30000069ff527230 */ /* 0x000fe40000004100 */
[C---:B------:R-:W-:Y:S01]  /*6ad0*/  FMUL R20, R78.reuse, R24 ;  /* 0x000000184e147220 */ /* 0x040fe20000400000 */
[----:B------:R-:W-:Y:S02]  /*6ae0*/  HADD2.F32 R84, -RZ, R106.H1_H1 ;  /* 0x3000006aff547230 */ /* 0x000fe40000004100 */
[C---:B------:R-:W-:Y:S01]  /*6af0*/  FMUL R21, R78.reuse, R25 ;  /* 0x000000194e157220 */ /* 0x040fe20000400000 */
[C---:B------:R-:W-:Y:S01]  /*6b00*/  FMUL R22, R78.reuse, R26 ;  /* 0x0000001a4e167220 */ /* 0x040fe20000400000 */
[C---:B------:R-:W-:Y:S01]  /*6b10*/  FFMA R23, R81.reuse, R82, R23 ;  /* 0x0000005251177223 */ /* 0x040fe20000000017 */
[C---:B------:R-:W-:Y:S01]  /*6b20*/  FFMA R20, R81.reuse, R83, R20 ;  /* 0x0000005351147223 */ /* 0x040fe20000000014 */
[C---:B------:R-:W-:Y:S01]  /*6b30*/  FFMA R21, R81.reuse, R84, R21 ;  /* 0x0000005451157223 */ /* 0x040fe20000000015 */
[----:B------:R-:W-:Y:S01]  /*6b40*/  FFMA R22, R81, R85, R22 ;  /* 0x0000005551167223 */ /* 0x000fe20000000016 */
[C---:B------:R-:W-:Y:S01]  /*6b50*/  FMUL R27, R78.reuse, R27 ;  /* 0x0000001b4e1b7220 */ /* 0x040fe20000400000 */
[--C-:B------:R-:W-:Y:S01]  /*6b60*/  HADD2.F32 R82, -RZ, R112.reuse.H0_H0 ;  /* 0x20000070ff527230 */ /* 0x100fe20000004100 */
[----:B------:R-:W-:Y:S01]  /*6b70*/  F2FP.F16.F32.PACK_AB R125, R23, R18 ;  /* 0x00000012177d723e */ /* 0x000fe200000000ff */
[C---:B------:R-:W-:Y:S01]  /*6b80*/  FMUL R24, R78.reuse, R28 ;  /* 0x0000001c4e187220 */ /* 0x040fe20000400000 */
[----:B------:R-:W-:Y:S01]  /*6b90*/  F2FP.F16.F32.PACK_AB R126, R21, R20 ;  /* 0x00000014157e723e */ /* 0x000fe200000000ff */
[C---:B------:R-:W-:Y:S01]  /*6ba0*/  FFMA R27, R81.reuse, R86, R27 ;  /* 0x00000056511b7223 */ /* 0x040fe2000000001b */
[----:B------:R-:W-:Y:S02]  /*6bb0*/  HADD2.F32 R84, -RZ, R112.H1_H1 ;  /* 0x30000070ff547230 */ /* 0x000fe40000004100 */
[----:B------:R-:W-:Y:S01]  /*6bc0*/  FFMA R24, R81, R82, R24 ;  /* 0x0000005251187223 */ /* 0x000fe20000000018 */
[C---:B------:R-:W-:Y:S01]  /*6bd0*/  FMUL R25, R78.reuse, R29 ;  /* 0x0000001d4e197220 */ /* 0x040fe20000400000 */
[--C-:B------:R-:W-:Y:S01]  /*6be0*/  HADD2.F32 R83, -RZ, R113.reuse.H0_H0 ;  /* 0x20000071ff537230 */ /* 0x100fe20000004100 */
[----:B------:R-:W-:Y:S01]  /*6bf0*/  F2FP.F16.F32.PACK_AB R127, R27, R22 ;  /* 0x000000161b7f723e */ /* 0x000fe200000000ff */
[C---:B------:R-:W-:Y:S01]  /*6c00*/  FMUL R26, R78.reuse, R30 ;  /* 0x0000001e4e1a7220 */ /* 0x040fe20000400000 */
[----:B------:R-:W-:Y:S02]  /*6c10*/  HADD2.F32 R82, -RZ, R113.H1_H1 ;  /* 0x30000071ff527230 */ /* 0x000fe40000004100 */
[C---:B------:R-:W-:Y:S01]  /*6c20*/  FFMA R25, R81.reuse, R84, R25 ;  /* 0x0000005451197223 */ /* 0x040fe20000000019 */
[C---:B------:R-:W-:Y:S01]  /*6c30*/  FMUL R31, R78.reuse, R31 ;  /* 0x0000001f4e1f7220 */ /* 0x040fe20000400000 */
[----:B------:R3:W-:Y:S01]  /*6c40*/  STS.128 [R177+0x400], R124 ;  /* 0x0004007cb1007388 */ /* 0x0007e20000000c00 */
[----:B------:R-:W-:Y:S01]  /*6c50*/  FFMA R26, R81, R83, R26 ;  /* 0x00000053511a7223 */ /* 0x000fe2000000001a */
[--C-:B------:R-:W-:Y:S01]  /*6c60*/  HADD2.F32 R83, -RZ, R114.reuse.H0_H0 ;  /* 0x20000072ff537230 */ /* 0x100fe20000004100 */
[----:B-1----:R-:W-:Y:S01]  /*6c70*/  F2FP.F16.F32.PACK_AB R92, R25, R24 ;  /* 0x00000018195c723e */ /* 0x002fe200000000ff */
[----:B------:R-:W-:Y:S01]  /*6c80*/  FFMA R31, R81, R82, R31 ;  /* 0x00000052511f7223 */ /* 0x000fe2000000001f */
[C---:B------:R-:W-:Y:S01]  /*6c90*/  FMUL R28, R78.reuse, R32 ;  /* 0x000000204e1c7220 */ /* 0x040fe20000400000 */
[----:B------:R-:W-:Y:S02]  /*6ca0*/  HADD2.F32 R82, -RZ, R114.H1_H1 ;  /* 0x30000072ff527230 */ /* 0x000fe40000004100 */
[C---:B------:R-:W-:Y:S01]  /*6cb0*/  FMUL R29, R78.reuse, R33 ;  /* 0x000000214e1d7220 */ /* 0x040fe20000400000 */
[--C-:B------:R-:W-:Y:S01]  /*6cc0*/  HADD2.F32 R85, -RZ, R115.reuse.H0_H0 ;  /* 0x20000073ff557230 */ /* 0x100fe20000004100 */
[----:B------:R-:W-:Y:S01]  /*6cd0*/  F2FP.F16.F32.PACK_AB R93, R31, R26 ;  /* 0x0000001a1f5d723e */ /* 0x000fe200000000ff */
[C---:B------:R-:W-:Y:S01]  /*6ce0*/  FFMA R28, R81.reuse, R83, R28 ;  /* 0x00000053511c7223 */ /* 0x040fe2000000001c */
        /* <DEDUP_REMOVED lines=16> */
[----:B------:R-:W-:Y:S01]  /*6df0*/  HADD2.F32 R82, -RZ, R121.H1_H1 ;  /* 0x30000079ff527230 */ /* 0x000fe20000004100 */
[----:B------:R1:W-:Y:S01]  /*6e00*/  STS.128 [R181+0x400], R92 ;  /* 0x0004005cb5007388 */ /* 0x0003e20000000c00 */
[C---:B------:R-:W-:Y:S01]  /*6e10*/  FMUL R39, R78.reuse, R39 ;  /* 0x000000274e277220 */ /* 0x040fe20000400000 */
[----:B--2---:R-:W-:Y:S01]  /*6e20*/  F2FP.F16.F32.PACK_AB R116, R33, R32 ;  /* 0x000000202174723e */ /* 0x004fe200000000ff */
[C---:B------:R-:W-:Y:S01]  /*6e30*/  FFMA R34, R81.reuse, R83, R34 ;  /* 0x0000005351227223 */ /* 0x040fe20000000022 */
[--C-:B------:R-:W-:Y:S02]  /*6e40*/  HADD2.F32 R83, -RZ, R122.reuse.H0_H0 ;  /* 0x2000007aff537230 */ /* 0x100fe40000004100 */
        /* <DEDUP_REMOVED lines=26> */
[----:B---3--:R-:W-:Y:S01]  /*6ff0*/  F2FP.F16.F32.PACK_AB R124, R41, R40 ;  /* 0x00000028297c723e */ /* 0x008fe200000000ff */
        /* <DEDUP_REMOVED lines=9> */
[C---:B------:R-:W-:Y:S01]  /*7090*/  FFMA R45, R81.reuse, R84, R45 ;  /* 0x00000054512d7223 */ /* 0x040fe2000000002d */
[C---:B------:R-:W-:Y:S01]  /*70a0*/  FMUL R46, R78.reuse, R50 ;  /* 0x000000324e2e7220 */ /* 0x040fe20000400000 */
[----:B------:R-:W-:Y:S02]  /*70b0*/  HADD2.F32 R82, -RZ, R131.H1_H1 ;  /* 0x30000083ff527230 */ /* 0x000fe40000004100 */
[C---:B------:R-:W-:Y:S01]  /*70c0*/  FMUL R51, R78.reuse, R51 ;  /* 0x000000334e337220 */ /* 0x040fe20000400000 */
[C---:B------:R-:W-:Y:S01]  /*70d0*/  FMUL R48, R78.reuse, R52 ;  /* 0x000000344e307220 */ /* 0x040fe20000400000 */
[C---:B------:R-:W-:Y:S01]  /*70e0*/  FFMA R46, R81.reuse, R83, R46 ;  /* 0x00000053512e7223 */ /* 0x040fe2000000002e */
[--C-:B------:R-:W-:Y:S02]  /*70f0*/  HADD2.F32 R83, -RZ, R136.reuse.H0_H0 ;  /* 0x20000088ff537230 */ /* 0x100fe40000004100 */
[C---:B------:R-:W-:Y:S01]  /*7100*/  FFMA R51, R81.reuse, R82, R51 ;  /* 0x0000005251337223 */ /* 0x040fe20000000033 */
[----:B------:R-:W-:Y:S02]  /*7110*/  HADD2.F32 R84, -RZ, R136.H1_H1 ;  /* 0x30000088ff547230 */ /* 0x000fe40000004100 */
[C---:B------:R-:W-:Y:S01]  /*7120*/  FMUL R49, R78.reuse, R53 ;  /* 0x000000354e317220 */ /* 0x040fe20000400000 */
[--C-:B------:R-:W-:Y:S02]  /*7130*/  HADD2.F32 R85, -RZ, R137.reuse.H0_H0 ;  /* 0x20000089ff557230 */ /* 0x100fe40000004100 */
[C---:B------:R-:W-:Y:S01]  /*7140*/  FMUL R50, R78.reuse, R54 ;  /* 0x000000364e327220 */ /* 0x040fe20000400000 */
[----:B------:R-:W-:Y:S02]  /*7150*/  HADD2.F32 R82, -RZ, R137.H1_H1 ;  /* 0x30000089ff527230 */ /* 0x000fe40000004100 */
[C---:B------:R-:W-:Y:S01]  /*7160*/  FMUL R55, R78.reuse, R55 ;  /* 0x000000374e377220 */ /* 0x040fe20000400000 */
[C---:B------:R-:W-:Y:S01]  /*7170*/  FFMA R48, R81.reuse, R83, R48 ;  /* 0x0000005351307223 */ /* 0x040fe20000000030 */
[C---:B------:R-:W-:Y:S01]  /*7180*/  FFMA R49, R81.reuse, R84, R49 ;  /* 0x0000005451317223 */ /* 0x040fe20000000031 */
[C---:B------:R-:W-:Y:S01]  /*7190*/  FFMA R50, R81.reuse, R85, R50 ;  /* 0x0000005551327223 */ /* 0x040fe20000000032 */
[C---:B------:R-:W-:Y:S01]  /*71a0*/  FFMA R55, R81.reuse, R82, R55 ;  /* 0x0000005251377223 */ /* 0x040fe20000000037 */
[--C-:B------:R-:W-:Y:S02]  /*71b0*/  HADD2.F32 R83, -RZ, R138.reuse.H0_H0 ;  /* 0x2000008aff537230 */ /* 0x100fe40000004100 */
[C---:B------:R-:W-:Y:S01]  /*71c0*/  FMUL R52, R78.reuse, R56 ;  /* 0x000000384e347220 */ /* 0x040fe20000400000 */
        /* <DEDUP_REMOVED lines=9> */
[----:B------:R-:W-:Y:S01]  /*7260*/  FFMA R59, R81, R84, R59 ;  /* 0x00000054513b7223 */ /* 0x000fe2000000003b */
[--C-:B------:R-:W-:Y:S02]  /*7270*/  HADD2.F32 R82, -RZ, R144.reuse.H0_H0 ;  /* 0x20000090ff527230 */ /* 0x100fe40000004100 */
[C---:B------:R-:W-:Y:S01]  /*7280*/  FMUL R56, R78.reuse, R60 ;  /* 0x0000003c4e387220 */ /* 0x040fe20000400000 */
[----:B------:R-:W-:Y:S02]  /*7290*/  HADD2.F32 R84, -RZ, R144.H1_H1 ;  /* 0x30000090ff547230 */ /* 0x000fe40000004100 */
[C---:B------:R-:W-:Y:S01]  /*72a0*/  FMUL R57, R78.reuse, R61 ;  /* 0x0000003d4e397220 */ /* 0x040fe20000400000 */
[--C-:B------:R-:W-:Y:S02]  /*72b0*/  HADD2.F32 R83, -RZ, R145.reuse.H0_H0 ;  /* 0x20000091ff537230 */ /* 0x100fe40000004100 */
[C---:B------:R-:W-:Y:S01]  /*72c0*/  FMUL R58, R78.reuse, R62 ;  /* 0x0000003e4e3a7220 */ /* 0x040fe20000400000 */
[----:B------:R-:W-:Y:S01]  /*72d0*/  F2FP.F16.F32.PACK_AB R126, R45, R44 ;  /* 0x0000002c2d7e723e */ /* 0x000fe200000000ff */
[----:B------:R-:W-:Y:S01]  /*72e0*/  FFMA R56, R81, R82, R56 ;  /* 0x0000005251387223 */ /* 0x000fe20000000038 */
[----:B------:R-:W-:Y:S01]  /*72f0*/  F2FP.F16.F32.PACK_AB R127, R51, R46 ;  /* 0x0000002e337f723e */ /* 0x000fe200000000ff */
[C---:B------:R-:W-:Y:S01]  /*7300*/  FFMA R57, R81.reuse, R84, R57 ;  /* 0x0000005451397223 */ /* 0x040fe20000000039 */
[C---:B------:R-:W-:Y:S01]  /*7310*/  FFMA R58, R81.reuse, R83, R58 ;  /* 0x00000053513a7223 */ /* 0x040fe2000000003a */
[----:B------:R-:W-:Y:S02]  /*7320*/  HADD2.F32 R82, -RZ, R145.H1_H1 ;  /* 0x30000091ff527230 */ /* 0x000fe40000004100 */
[C---:B------:R-:W-:Y:S01]  /*7330*/  FMUL R63, R78.reuse, R63 ;  /* 0x0000003f4e3f7220 */ /* 0x040fe20000400000 */
[----:B------:R1:W-:Y:S01]  /*7340*/  STS.128 [R183+0x400], R124 ;  /* 0x0004007cb7007388 */ /* 0x0003e20000000c00 */
[--C-:B------:R-:W-:Y:S02]  /*7350*/  HADD2.F32 R83, -RZ, R146.reuse.H0_H0 ;  /* 0x20000092ff537230 */ /* 0x100fe40000004100 */
[C---:B------:R-:W-:Y:S01]  /*7360*/  FMUL R60, R78.reuse, R64 ;  /* 0x000000404e3c7220 */ /* 0x040fe20000400000 */
[----:B------:R-:W-:Y:S02]  /*7370*/  HADD2.F32 R84, -RZ, R146.H1_H1 ;  /* 0x30000092ff547230 */ /* 0x000fe40000004100 */
[C---:B------:R-:W-:Y:S01]  /*7380*/  FMUL R61, R78.reuse, R65 ;  /* 0x000000414e3d7220 */ /* 0x040fe20000400000 */
[--C-:B------:R-:W-:Y:S02]  /*7390*/  HADD2.F32 R85, -RZ, R147.reuse.H0_H0 ;  /* 0x20000093ff557230 */ /* 0x100fe40000004100 */
[C---:B------:R-:W-:Y:S01]  /*73a0*/  FMUL R62, R78.reuse, R66 ;  /* 0x000000424e3e7220 */ /* 0x040fe20000400000 */
[----:B------:R-:W-:Y:S02]  /*73b0*/  HADD2.F32 R86, -RZ, R147.H1_H1 ;  /* 0x30000093ff567230 */ /* 0x000fe40000004100 */
[----:B------:R-:W-:Y:S01]  /*73c0*/  FFMA R63, R81, R82, R63 ;  /* 0x00000052513f7223 */ /* 0x000fe2000000003f */
[----:B------:R-:W-:Y:S01]  /*73d0*/  FMUL R67, R78, R67 ;  /* 0x000000434e437220 */ /* 0x000fe20000400000 */
[----:B------:R-:W-:Y:S01]  /*73e0*/  F2FP.F16.F32.PACK_AB R132, R49, R48 ;  /* 0x000000303184723e */ /* 0x000fe200000000ff */
[----:B------:R-:W-:Y:S01]  /*73f0*/  FFMA R60, R81, R83, R60 ;  /* 0x00000053513c7223 */ /* 0x000fe2000000003c */
[----:B------:R-:W-:Y:S01]  /*7400*/  F2FP.F16.F32.PACK_AB R133, R55, R50 ;  /* 0x000000323785723e */ /* 0x000fe200000000ff */
[----:B------:R-:W-:Y:S01]  /*7410*/  FFMA R61, R81, R84, R61 ;  /* 0x00000054513d7223 */ /* 0x000fe2000000003d */
[----:B------:R-:W-:Y:S01]  /*7420*/  F2FP.F16.F32.PACK_AB R134, R53, R52 ;  /* 0x000000343586723e */ /* 0x000fe200000000ff */
[----:B------:R-:W-:Y:S01]  /*7430*/  FFMA R62, R81, R85, R62 ;  /* 0x00000055513e7223 */ /* 0x000fe2000000003e */
[----:B------:R-:W-:Y:S01]  /*7440*/  F2FP.F16.F32.PACK_AB R135, R59, R54 ;  /* 0x000000363b87723e */ /* 0x000fe200000000ff */
[----:B------:R-:W-:Y:S01]  /*7450*/  FFMA R67, R81, R86, R67 ;  /* 0x0000005651437223 */ /* 0x000fe20000000043 */
[----:B------:R-:W-:Y:S02]  /*7460*/  F2FP.F16.F32.PACK_AB R140, R57, R56 ;  /* 0x00000038398c723e */ /* 0x000fe400000000ff */
[----:B------:R-:W-:Y:S01]  /*7470*/  F2FP.F16.F32.PACK_AB R141, R63, R58 ;  /* 0x0000003a3f8d723e */ /* 0x000fe200000000ff */
[----:B------:R1:W-:Y:S01]  /*7480*/  STS.128 [R174+0x400], R132 ;  /* 0x00040084ae007388 */ /* 0x0003e20000000c00 */
[----:B------:R-:W-:Y:S02]  /*7490*/  F2FP.F16.F32.PACK_AB R142, R61, R60 ;  /* 0x0000003c3d8e723e */ /* 0x000fe400000000ff */
[----:B------:R-:W-:Y:S05]  /*74a0*/  F2FP.F16.F32.PACK_AB R143, R67, R62 ;  /* 0x0000003e438f723e */ /* 0x000fea00000000ff */
[----:B------:R1:W-:Y:S01]  /*74b0*/  STS.128 [R182+0x400], R140 ;  /* 0x0004008cb6007388 */ /* 0x0003e20000000c00 */
[----:B------:R-:W-:Y:S01]  /*74c0*/  @!PT LDS RZ, [RZ] ;  /* 0x00000000fffff984 */ /* 0x000fe20000000800 */
[----:B------:R-:W-:Y:S01]  /*74d0*/  @!PT LDS RZ, [RZ] ;  /* 0x00000000fffff984 */ /* 0x000fe20000000800 */
[----:B------:R-:W-:Y:S01]  /*74e0*/  @!PT LDS RZ, [RZ] ;  /* 0x00000000fffff984 */ /* 0x000fe20000000800 */
[----:B------:R-:W-:Y:S01]  /*74f0*/  @!PT LDS RZ, [RZ] ;  /* 0x00000000fffff984 */ /* 0x000fe20000000800 */
[----:B------:R2:W-:Y:S07]  /*7500*/  MEMBAR.ALL.CTA ;  /* 0x0000000000007992 */ /* 0x0005ee0000008000 */
[----:B--2---:R-:W2:Y:S02]  /*7510*/  FENCE.VIEW.ASYNC.S ;  /* 0x00000000000073c6 */ /* 0x004ea40000000000 */
[----:B--2---:R-:W-:Y:S06]  /*7520*/  BAR.SYNC.DEFER_BLOCKING 0x1, 0x80 ;  /* 0x0042000000007b1d */ /* 0x004fec0000010000 */
[----:B------:R-:W-:Y:S05]  /*7530*/  @P0 BRA `(.L_x_113) ;  /* 0x0000000000280947 */ /* 0x000fea0003800000 */
[----:B------:R-:W-:Y:S02]  /*7540*/  UIADD3 UR4, UPT, UPT, UR48, 0x400, URZ ;  /* 0x0000040030047890 */ /* 0x000fe4000fffe0ff */
[----:B------:R-:W-:Y:S01]  /*7550*/  UIADD3 UR6, UP0, UPT, UR52, 0x680, URZ ;  /* 0x0000068034067890 */ /* 0x000fe2000ff1e0ff */
[----:B------:R-:W-:Y:S03]  /*7560*/  UMOV UR43, UR36 ;  /* 0x00000024002b7c82 */ /* 0x000fe60008000000 */
[----:B------:R-:W-:Y:S01]  /*7570*/  MOV R163, UR4 ;  /* 0x0000000400a37c02 */ /* 0x000fe20008000f00 */
[----:B------:R-:W-:Y:S03]  /*7580*/  UIADD3.X UR7, UPT, UPT, URZ, UR53, URZ, UP0, !UPT ;  /* 0x00000035ff077290 */ /* 0x000fe600087fe4ff */
[----:B------:R-:W-:Y:S11]  /*7590*/  R2UR UR40, R163 ;  /* 0x00000000a32872ca */ /* 0x000ff600000e0000 */
[----:B------:R-:W-:Y:S02]  /*75a0*/  @!UPT UIADD3 URZ, UPT, UPT, URZ, URZ, URZ ;  /* 0x000000fffffff290 */ /* 0x000fe4000fffe0ff */
[----:B------:R2:W-:Y:S01]  /*75b0*/  UTMASTG.3D [UR40], [UR6] ;  /* 0x00000028060073b5 */ /* 0x0005e20008010000 */
[----:B------:R0:W-:Y:S01]  /*75c0*/  UTMACMDFLUSH ;  /* 0x00000000000079b7 */ /* 0x0001e20000000000 */
[----:B--2---:R-:W-:Y:S04]  /*75d0*/  DEPBAR.LE SB0, 0x1 ;  /* 0x000080400000791a */ /* 0x004fe80000000000 */
.L_x_113:
[----:B------:R-:W-:Y:S05]  /*75e0*/  BSYNC.RECONVERGENT B0 ;  /* 0x0000000000007941 */ /* 0x000fea0003800200 */
.L_x_112:
[----:B------:R-:W-:Y:S01]  /*75f0*/  BAR.SYNC.DEFER_BLOCKING 0x1, 0x80 ;  /* 0x0042000000007b1d */ /* 0x000fe20000010000 */
[----:B------:R-:W-:Y:S01]  /*7600*/  ISETP.NE.AND P1, PT, R176, RZ, PT ;  /* 0x000000ffb000720c */ /* 0x000fe20003f25270 */
[----:B------:R-:W-:Y:S01]  /*7610*/  UISETP.NE.AND UP0, UPT, UR49, URZ, UPT ;  /* 0x000000ff3100728c */ /* 0x000fe2000bf05270 */
[----:B------:R-:W-:Y:S11]  /*7620*/  LEA R3, R87, UR48, 0x3 ;  /* 0x0000003057037c11 */ /* 0x000ff6000f8e18ff */
[----:B------:R-:W-:Y:S01]  /*7630*/  @P1 SHF.L.U32 R2, R167, 0x1f, RZ ;  /* 0x0000001fa7021819 */ /* 0x000fe200000006ff */
[----:B------:R-:W-:Y:S06]  /*7640*/  BRA.U !UP0, `(.L_x_114) ;  /* 0x0000000108247547 */ /* 0x000fec000b800000 */
[----:B------:R-:W-:Y:S01]  /*7650*/  IMAD.U32 R5, RZ, RZ, UR51 ;  /* 0x00000033ff057e24 */ /* 0x000fe2000f8e00ff */
[----:B------:R-:W-:Y:S01]  /*7660*/  MOV R0, UR37 ;  /* 0x0000002500007c02 */ /* 0x000fe20008000f00 */
[----:B------:R-:W-:Y:S03]  /*7670*/  UIADD3 UR51, UPT, UPT, UR51, 0x1, URZ ;  /* 0x0000000133337890 */ /* 0x000fe6000fffe0ff */
[----:B------:R-:W-:Y:S01]  /*7680*/  @P1 LEA R5, R5, UR48, 0x3 ;  /* 0x0000003005051c11 */ /* 0x000fe2000f8e18ff */
[----:B------:R-:W-:Y:S04]  /*7690*/  UISETP.NE.AND UP0, UPT, UR51, 0x4, UPT ;  /* 0x000000043300788c */ /* 0x000fe8000bf05270 */
[----:B------:R-:W-:Y:S01]  /*76a0*/  @P1 VIADD R5, R5, 0x40 ;  /* 0x0000004005051836 */ /* 0x000fe20000000000 */
[----:B------:R-:W-:Y:S04]  /*76b0*/  USEL UR51, UR51, URZ, UP0 ;  /* 0x000000ff33337287 */ /* 0x000fe80008000000 */
[----:B------:R-:W-:Y:S04]  /*76c0*/  @P1 PRMT R0, R0, 0x654, R5 ;  /* 0x0000065400001816 */ /* 0x000fe80000000005 */
[----:B------:R2:W-:Y:S04]  /*76d0*/  @P1 SYNCS.ARRIVE.TRANS64.RED.A1T0 RZ, [R0+URZ], RZ ;  /* 0x000000ff00ff19a7 */ /* 0x0005e800081004ff */
.L_x_114:
[----:B------:R-:W3:Y:S01]  /*76e0*/  @P1 SYNCS.PHASECHK.TRANS64.TRYWAIT P0, [R3+URZ+0x20], R2 ;  /* 0x00002002030015a7 */ /* 0x000ee200080011ff */
[----:B------:R-:W-:Y:S01]  /*76f0*/  BSSY B1, `(.L_x_115) ;  /* 0x000001f000017945 */ /* 0x000fe20003800000 */
[----:B---3--:R-:W-:Y:S03]  /*7700*/  @P1 SEL R101, RZ, 0x1, !P0 ;  /* 0x00000001ff651807 */ /* 0x008fe60004000000 */
[----:B------:R-:W-:Y:S05]  /*7710*/  @!P1 BRA `(.L_x_116) ;  /* 0x0000000000709947 */ /* 0x000fea0003800000 */
[----:B------:R-:W-:Y:S01]  /*7720*/  ISETP.NE.AND P1, PT, R103, RZ, PT ;  /* 0x000000ff6700720c */ /* 0x000fe20003f25270 */
[----:B------:R-:W-:Y:S01]  /*7730*/  BSSY B0, `(.L_x_117) ;  /* 0x000000b000007945 */ /* 0x000fe20003800000 */
[----:B------:R-:W-:Y:S11]  /*7740*/  ISETP.NE.AND P0, PT, R101, RZ, PT ;  /* 0x000000ff6500720c */ /* 0x000ff60003f05270 */
[----:B------:R-:W-:Y:S05]  /*7750*/  @P1 IMAD R4, R87, 0x4000, R178 ;  /* 0x0000400057041824 */ /* 0x000fea00078e02b2 */
[----:B------:R-:W-:Y:S04]  /*7760*/  @P1 IADD3 R9, PT, PT, R4, UR48, RZ ;  /* 0x0000003004091c10 */ /* 0x000fe8000fffe0ff */
[----:B------:R-:W-:Y:S01]  /*7770*/  @P1 IADD3 R7, PT, PT, R102, R9, RZ ;  /* 0x0000000966071210 */ /* 0x000fe20007ffe0ff */
[--C-:B------:R-:W-:Y:S02]  /*7780*/  @P1 IMAD.IADD R5, R100, 0x1, R9.reuse ;  /* 0x0000000164051824 */ /* 0x100fe400078e0209 */
[----:B------:R-:W-:Y:S01]  /*7790*/  @P1 IMAD.IADD R2, R108, 0x1, R9 ;  /* 0x000000016c021824 */ /* 0x000fe200078e0209 */
[----:B------:R-:W-:Y:S06]  /*77a0*/  @P0 BRA `(.L_x_118) ;  /* 0x00000000000c0947 */ /* 0x000fec0003800000 */
[----:B--2---:R-:W-:Y:S04]  /*77b0*/  SHF.L.U32 R0, R167, 0x1f, RZ ;  /* 0x0000001fa7007819 */ /* 0x004fe800000006ff */
[----:B------:R-:W2:Y:S02]  /*77c0*/  SYNCS.PHASECHK.TRANS64.TRYWAIT P0, [R3+URZ+0x20], R0 ;  /* 0x00002000030075a7 */ /* 0x000ea400080011ff */
[----:B--2---:R-:W-:Y:S05]  /*77d0*/  @!P0 BRA `(.L_x_119) ;  /* 0x0000004800288947 */ /* 0x004fea0003800000 */
.L_x_118:
[----:B------:R-:W-:Y:S05]  /*77e0*/  BSYNC B0 ;  /* 0x0000000000007941 */ /* 0x000fea0003800000 */
.L_x_117:
[----:B------:R-:W-:Y:S01]  /*77f0*/  ISETP.NE.AND P0, PT, R103, RZ, PT ;  /* 0x000000ff6700720c */ /* 0x000fe20003f05270 */
[----:B------:R-:W-:Y:S11]  /*7800*/  VIADD R87, R87, 0x1 ;  /* 0x0000000157577836 */ /* 0x000ff60000000000 */
[----:B------:R-:W-:Y:S01]  /*7810*/  @!UPT UIADD3 URZ, UPT, UPT, URZ, URZ, URZ ;  /* 0x000000fffffff290 */ /* 0x000fe2000fffe0ff */
[----:B------:R3:W4:Y:S01]  /*7820*/  @P0 LDS.128 R88, [R4+UR48+0x400] ;  /* 0x0004003004580984 */ /* 0x0007220008000c00 */
[--C-:B--2---:R-:W-:Y:S01]  /*7830*/  @P0 IMAD.IADD R3, R102, 0x1, R5.reuse ;  /* 0x0000000166030824 */ /* 0x104fe200078e0205 */
[C---:B------:R-:W-:Y:S01]  /*7840*/  @P0 IADD3 R0, PT, PT, R108.reuse, R7, RZ ;  /* 0x000000076c000210 */ /* 0x040fe20007ffe0ff */
[C---:B------:R-:W-:Y:S01]  /*7850*/  @P0 IMAD.IADD R6, R108.reuse, 0x1, R5 ;  /* 0x000000016c060824 */ /* 0x040fe200078e0205 */
[----:B------:R3:W2:Y:S02]  /*7860*/  @P0 LDS.128 R96, [R2+0x400] ;  /* 0x0004000002600984 */ /* 0x0006a40000000c00 */
[----:B------:R-:W-:Y:S02]  /*7870*/  @P0 IADD3 R8, PT, PT, R108, R3, RZ ;  /* 0x000000036c080210 */ /* 0x000fe40007ffe0ff */
[----:B------:R3:W1:Y:S04]  /*7880*/  @P0 LDS.128 R104, [R7+0x400] ;  /* 0x0004000007680984 */ /* 0x0006680000000c00 */
[----:B------:R3:W1:Y:S04]  /*7890*/  @P0 LDS.128 R112, [R0+0x400] ;  /* 0x0004000000700984 */ /* 0x0006680000000c00 */
[----:B------:R3:W1:Y:S04]  /*78a0*/  @P0 LDS.128 R120, [R5+0x400] ;  /* 0x0004000005780984 */ /* 0x0006680000000c00 */
[----:B------:R3:W1:Y:S04]  /*78b0*/  @P0 LDS.128 R128, [R6+0x400] ;  /* 0x0004000006800984 */ /* 0x0006680000000c00 */
[----:B------:R3:W1:Y:S04]  /*78c0*/  @P0 LDS.128 R136, [R3+0x400] ;  /* 0x0004000003880984 */ /* 0x0006680000000c00 */
[----:B------:R3:W1:Y:S02]  /*78d0*/  @P0 LDS.128 R144, [R8+0x400] ;  /* 0x0004000008900984 */ /* 0x0006640000000c00 */
.L_x_116:
[----:B------:R-:W-:Y:S05]  /*78e0*/  BSYNC B1 ;  /* 0x0000000000017941 */ /* 0x000fea0003800000 */
.L_x_115:
[----:B---3--:R-:W-:Y:S05]  /*78f0*/  VIADD R3, R80, 0x40 ;  /* 0x0000004050037836 */ /* 0x008fea0000000000 */
[----:B------:R-:W-:Y:S04]  /*7900*/  SHF.R.U32.HI R3, RZ, 0x15, R3 ;  /* 0x00000015ff037819 */ /* 0x000fe80000011603 */
[----:B------:R-:W-:Y:S11]  /*7910*/  LOP3.LUT P0, RZ, R3, 0x3, R162, 0x48, !PT ;  /* 0x0000000303ff7812 */ /* 0x000ff600078048a2 */
[----:B------:R-:W-:Y:S02]  /*7920*/  @!UPT UIADD3 URZ, UPT, UPT, URZ, URZ, URZ ;  /* 0x000000fffffff290 */ /* 0x000fe4000fffe0ff */
[----:B------:R-:W-:Y:S05]  /*7930*/  @!P0 BRA `(.L_x_120) ;  /* 0x0000000000408947 */ /* 0x000fea0003800000 */
[----:B------:R-:W3:Y:S01]  /*7940*/  LDCU.64 UR8, c[0x4][0x70] ;  /* 0x01000e00ff0877ac */ /* 0x000ee20008000a00 */
[----:B------:R-:W-:Y:S01]  /*7950*/  MOV R3, 0x0 ;  /* 0x0000000000037802 */ /* 0x000fe20000000f00 */
[----:B------:R-:W-:Y:S02]  /*7960*/  HFMA2 R12, -RZ, RZ, 0, 5.9604644775390625e-08 ;  /* 0x00000001ff0c7431 */ /* 0x000fe400000001ff */
[----:B------:R-:W-:Y:S02]  /*7970*/  IMAD.MOV.U32 R8, RZ, RZ, 0x192 ;  /* 0x00000192ff087424 */ /* 0x000fe400078e00ff */
[----:B------:R-:W-:Y:S01]  /*7980*/  IMAD.MOV.U32 R13, RZ, RZ, RZ ;  /* 0x000000ffff0d7224 */ /* 0x000fe200078e00ff */
[----:B------:R-:W5:Y:S01]  /*7990*/  LDCU.64 UR6, c[0x4][0x78] ;  /* 0x01000f00ff0677ac */ /* 0x000f620008000a00 */
[----:B------:R-:W1:Y:S01]  /*79a0*/  LDC.64 R2, c[0x4][R3] ;  /* 0x0100000003027b82 */ /* 0x000e620000000a00 */
[----:B------:R-:W2:Y:S01]  /*79b0*/  LDCU.64 UR4, c[0x4][0x10] ;  /* 0x01000200ff0477ac */ /* 0x000ea20008000a00 */
[----:B---3--:R-:W-:Y:S01]  /*79c0*/  MOV R5, UR9 ;  /* 0x0000000900057c02 */ /* 0x008fe20008000f00 */
[----:B------:R-:W-:Y:S01]  /*79d0*/  IMAD.U32 R4, RZ, RZ, UR8 ;  /* 0x00000008ff047e24 */ /* 0x000fe2000f8e00ff */
[----:B-----5:R-:W-:Y:S01]  /*79e0*/  MOV R7, UR7 ;  /* 0x0000000700077c02 */ /* 0x020fe20008000f00 */
[----:B------:R-:W-:Y:S01]  /*79f0*/  IMAD.U32 R6, RZ, RZ, UR6 ;  /* 0x00000006ff067e24 */ /* 0x000fe2000f8e00ff */
[----:B--2---:R-:W-:Y:S01]  /*7a00*/  MOV R11, UR5 ;  /* 0x00000005000b7c02 */ /* 0x004fe20008000f00 */
[----:B------:R-:W-:Y:S02]  /*7a10*/  IMAD.U32 R10, RZ, RZ, UR4 ;  /* 0x00000004ff0a7e24 */ /* 0x000fe4000f8e00ff */
[----:B------:R-:W-:Y:S07]  /*7a20*/  LEPC R20, `(.L_x_120) ;  /* 0x000000001014794e */ /* 0x000fee0000000000 */
[----:B-1--4-:R-:W-:Y:S05]  /*7a30*/  CALL.ABS.NOINC R2 ;  /* 0x0000000002007343 */ /* 0x012fea0003c00000 */
.L_x_120:
[----:B------:R-:W-:Y:S05]  /*7a40*/  WARPSYNC.ALL ;  /* 0x0000000000007948 */ /* 0x000fea0003800000 */
[----:B------:R-:W-:Y:S01]  /*7a50*/  R2UR UR4, R80 ;  /* 0x00000000500472ca */ /* 0x000fe200000e0000 */
[--C-:B----4-:R-:W-:Y:S01]  /*7a60*/  HADD2.F32 R82, -RZ, R88.reuse.H0_H0 ;  /* 0x20000058ff527230 */ /* 0x110fe20000004100 */
[----:B------:R-:W-:Y:S01]  /*7a70*/  ISETP.NE.AND P6, PT, R176, RZ, PT ;  /* 0x000000ffb000720c */ /* 0x000fe20003fc5270 */
[----:B------:R-:W-:Y:S01]  /*7a80*/  HADD2.F32 R83, -RZ, R88.H1_H1 ;  /* 0x30000058ff537230 */ /* 0x000fe20000004100 */
[----:B--2---:R-:W-:Y:S01]  /*7a90*/  MOV R0, UR51 ;  /* 0x0000003300007c02 */ /* 0x004fe20008000f00 */
[--C-:B------:R-:W-:Y:S01]  /*7aa0*/  HADD2.F32 R84, -RZ, R89.reuse.H0_H0 ;  /* 0x20000059ff547230 */ /* 0x100fe20000004100 */
[----:B------:R-:W-:Y:S01]  /*7ab0*/  MOV R85, UR37 ;  /* 0x0000002500557c02 */ /* 0x000fe20008000f00 */
[----:B------:R-:W-:Y:S01]  /*7ac0*/  HADD2.F32 R86, -RZ, R89.H1_H1 ;  /* 0x30000059ff567230 */ /* 0x000fe20000004100 */
[----:B------:R-:W-:Y:S01]  /*7ad0*/  ISETP.NE.AND P0, PT, R170, RZ, PT ;  /* 0x000000ffaa00720c */ /* 0x000fe20003f05270 */
[----:B------:R-:W-:Y:S04]  /*7ae0*/  BSSY.RECONVERGENT B0, `(.L_x_121) ;  /* 0x00000fc000007945 */ /* 0x000fe80003800200 */
[----:B------:R-:W2:Y:S02]  /*7af0*/  LDTM.x64 R4, tmem[UR4+0x40] ;  /* 0x00004004000479ee */ /* 0x000ea40008340000 */
[----:B------:R-:W-:Y:S04]  /*7b00*/  @P6 LEA R0, R0, UR48, 0x3 ;  /* 0x0000003000006c11 */ /* 0x000fe8000f8e18ff */
[----:B------:R-:W-:Y:S04]  /*7b10*/  @P6 IADD3 R0, PT, PT, R0, 0x40, RZ ;  /* 0x0000004000006810 */ /* 0x000fe80007ffe0ff */
[----:B------:R-:W-:Y:S01]  /*7b20*/  @P6 PRMT R85, R85, 0x654, R0 ;  /* 0x0000065455556816 */ /* 0x000fe20000000000 */
[C---:B--2---:R-:W-:Y:S01]  /*7b30*/  FMUL R0, R78.reuse, R4 ;  /* 0x000000044e007220 */ /* 0x044fe20000400000 */
[C---:B------:R-:W-:Y:S01]  /*7b40*/  FMUL R2, R78.reuse, R5 ;  /* 0x000000054e027220 */ /* 0x040fe20000400000 */
[C---:B------:R-:W-:Y:S01]  /*7b50*/  FMUL R3, R78.reuse, R6 ;  /* 0x000000064e037220 */ /* 0x040fe20000400000 */
[C---:B------:R-:W-:Y:S01]  /*7b60*/  FMUL R7, R78.reuse, R7 ;  /* 0x000000074e077220 */ /* 0x040fe20000400000 */
[C---:B------:R-:W-:Y:S01]  /*7b70*/  FFMA R0, R81.reuse, R82, R0 ;  /* 0x0000005251007223 */ /* 0x040fe20000000000 */
[C---:B------:R-:W-:Y:S01]  /*7b80*/  FFMA R2, R81.reuse, R83, R2 ;  /* 0x0000005351027223 */ /* 0x040fe20000000002 */
[--C-:B------:R-:W-:Y:S02]  /*7b90*/  HADD2.F32 R83, -RZ, R90.reuse.H0_H0 ;  /* 0x2000005aff537230 */ /* 0x100fe40000004100 */
[C---:B------:R-:W-:Y:S01]  /*7ba0*/  FFMA R3, R81.reuse, R84, R3 ;  /* 0x0000005451037223 */ /* 0x040fe20000000003 */
[----:B------:R-:W-:Y:S01]  /*7bb0*/  FFMA R7, R81, R86, R7 ;  /* 0x0000005651077223 */ /* 0x000fe20000000007 */
[----:B------:R-:W-:Y:S01]  /*7bc0*/  FMUL R4, R78, R8 ;  /* 0x000000084e047220 */ /* 0x000fe20000400000 */
[----:B-1----:R-:W-:Y:S01]  /*7bd0*/  F2FP.F16.F32.PACK_AB R92, R2, R0 ;  /* 0x00000000025c723e */ /* 0x002fe200000000ff */
[----:B------:R-:W-:Y:S02]  /*7be0*/  HADD2.F32 R82, -RZ, R90.H1_H1 ;  /* 0x3000005aff527230 */ /* 0x000fe40000004100 */
[C---:B------:R-:W-:Y:S01]  /*7bf0*/  FMUL R5, R78.reuse, R9 ;  /* 0x000000094e057220 */ /* 0x040fe20000400000 */
[----:B------:R-:W-:Y:S01]  /*7c00*/  F2FP.F16.F32.PACK_AB R93, R7, R3 ;  /* 0x00000003075d723e */ /* 0x000fe200000000ff */
        /* <DEDUP_REMOVED lines=19> */
[----:B------:R1:W-:Y:S01]  /*7d40*/  STS.128 [R178+UR48+0x4400], R92 ;  /* 0x0044005cb2007988 */ /* 0x0003e20008000c30 */
        /* <DEDUP_REMOVED lines=8> */
[C---:B------:R-:W-:Y:S01]  /*7dd0*/  FMUL R14, R78.reuse, R18 ;  /* 0x000000124e0e7220 */ /* 0x040fe20000400000 */
[----:B------:R-:W-:Y:S01]  /*7de0*/  F2FP.F16.F32.PACK_AB R117, R15, R10 ;  /* 0x0000000a0f75723e */ /* 0x000fe200000000ff */
[C---:B------:R-:W-:Y:S01]  /*7df0*/  FFMA R12, R81.reuse, R3, R12 ;  /* 0x00000003510c7223 */ /* 0x040fe2000000000c */
[--C-:B------:R-:W-:Y:S02]  /*7e00*/  HADD2.F32 R3, -RZ, R99.reuse.H0_H0 ;  /* 0x20000063ff037230 */ /* 0x100fe40000004100 */
[C---:B------:R-:W-:Y:S01]  /*7e10*/  FFMA R13, R81.reuse, R0, R13 ;  /* 0x00000000510d7223 */ /* 0x040fe2000000000d */
[----:B------:R-:W-:Y:S02]  /*7e20*/  HADD2.F32 R2, -RZ, R99.H1_H1 ;  /* 0x30000063ff027230 */ /* 0x000fe40000004100 */
[C---:B------:R-:W-:Y:S01]  /*7e30*/  FMUL R19, R78.reuse, R19 ;  /* 0x000000134e137220 */ /* 0x040fe20000400000 */
[--C-:B------:R-:W-:Y:S02]  /*7e40*/  HADD2.F32 R83, -RZ, R104.reuse.H0_H0 ;  /* 0x20000068ff537230 */ /* 0x100fe40000004100 */
[----:B------:R-:W-:Y:S01]  /*7e50*/  FFMA R14, R81, R3, R14 ;  /* 0x00000003510e7223 */ /* 0x000fe2000000000e */
[----:B------:R-:W-:Y:S01]  /*7e60*/  F2FP.F16.F32.PACK_AB R118, R13, R12 ;  /* 0x0000000c0d76723e */ /* 0x000fe200000000ff */
        /* <DEDUP_REMOVED lines=38> */
[C---:B------:R-:W-:Y:S01]  /*80d0*/  FMUL R31, R78.reuse, R31 ;  /* 0x0000001f4e1f7220 */ /* 0x040fe20000400000 */
[----:B------:R3:W-:Y:S01]  /*80e0*/  STS.128 [R177+0x4400], R124 ;  /* 0x0044007cb1007388 */ /* 0x0007e20000000c00 */
[--C-:B------:R-:W-:Y:S02]  /*80f0*/  HADD2.F32 R3, -RZ, R114.reuse.H0_H0 ;  /* 0x20000072ff037230 */ /* 0x100fe40000004100 */
[----:B------:R-:W-:Y:S01]  /*8100*/  FFMA R26, R81, R0, R26 ;  /* 0x00000000511a7223 */ /* 0x000fe2000000001a */
[----:B------:R-:W-:Y:S01]  /*8110*/  HADD2.F32 R0, -RZ, R113.H1_H1 ;  /* 0x30000071ff007230 */ /* 0x000fe20000004100 */
[----:B------:R-:W-:Y:S01]  /*8120*/  F2FP.F16.F32.PACK_AB R132, R25, R24 ;  /* 0x000000181984723e */ /* 0x000fe200000000ff */
[C---:B------:R-:W-:Y:S01]  /*8130*/  FMUL R28, R78.reuse, R32 ;  /* 0x000000204e1c7220 */ /* 0x040fe20000400000 */
[----:B------:R-:W-:Y:S02]  /*8140*/  HADD2.F32 R2, -RZ, R114.H1_H1 ;  /* 0x30000072ff027230 */ /* 0x000fe40000004100 */
[C---:B------:R-:W-:Y:S01]  /*8150*/  FMUL R29, R78.reuse, R33 ;  /* 0x000000214e1d7220 */ /* 0x040fe20000400000 */
[--C-:B------:R-:W-:Y:S02]  /*8160*/  HADD2.F32 R83, -RZ, R115.reuse.H0_H0 ;  /* 0x20000073ff537230 */ /* 0x100fe40000004100 */
[C---:B------:R-:W-:Y:S01]  /*8170*/  FFMA R31, R81.reuse, R0, R31 ;  /* 0x00000000511f7223 */ /* 0x040fe2000000001f */
[C---:B------:R-:W-:Y:S01]  /*8180*/  FFMA R28, R81.reuse, R3, R28 ;  /* 0x00000003511c7223 */ /* 0x040fe2000000001c */
[----:B------:R-:W-:Y:S01]  /*8190*/  FFMA R29, R81, R2, R29 ;  /* 0x00000002511d7223 */ /* 0x000fe2000000001d */
[C---:B------:R-:W-:Y:S01]  /*81a0*/  FMUL R30, R78.reuse, R34 ;  /* 0x000000224e1e7220 */ /* 0x040fe20000400000 */
[----:B------:R-:W-:Y:S01]  /*81b0*/  HADD2.F32 R82, -RZ, R115.H1_H1 ;  /* 0x30000073ff527230 */ /* 0x000fe20000004100 */
[----:B------:R-:W-:Y:S01]  /*81c0*/  F2FP.F16.F32.PACK_AB R133, R31, R26 ;  /* 0x0000001a1f85723e */ /* 0x000fe200000000ff */
        /* <DEDUP_REMOVED lines=16> */
[----:B-1----:R-:W-:Y:S01]  /*82d0*/  F2FP.F16.F32.PACK_AB R92, R33, R32 ;  /* 0x00000020215c723e */ /* 0x002fe200000000ff */
        /* <DEDUP_REMOVED lines=42> */
[--C-:B------:R-:W-:Y:S02]  /*8580*/  HADD2.F32 R3, -RZ, R136.reuse.H0_H0 ;  /* 0x20000088ff037230 */ /* 0x100fe40000004100 */
[C---:B------:R-:W-:Y:S01]  /*8590*/  FFMA R46, R81.reuse, R83, R46 ;  /* 0x00000053512e7223 */ /* 0x040fe2000000002e */
[C---:B------:R-:W-:Y:S01]  /*85a0*/  FMUL R48, R78.reuse, R52 ;  /* 0x000000344e307220 */ /* 0x040fe20000400000 */
        /* <DEDUP_REMOVED lines=17> */
[C---:B------:R-:W-:Y:S01]  /*86c0*/  FFMA R52, R81.reuse, R0, R52 ;  /* 0x0000000051347223 */ /* 0x040fe20000000034 */
[C---:B------:R-:W-:Y:S01]  /*86d0*/  FFMA R53, R81.reuse, R2, R53 ;  /* 0x0000000251357223 */ /* 0x040fe20000000035 */
[----:B------:R-:W-:Y:S02]  /*86e0*/  HADD2.F32 R0, -RZ, R139.H1_H1 ;  /* 0x3000008bff007230 */ /* 0x000fe40000004100 */
[----:B------:R-:W-:Y:S01]  /*86f0*/  FFMA R54, R81, R3, R54 ;  /* 0x0000000351367223 */ /* 0x000fe20000000036 */
[C---:B------:R-:W-:Y:S01]  /*8700*/  FMUL R59, R78.reuse, R59 ;  /* 0x0000003b4e3b7220 */ /* 0x040fe20000400000 */
[--C-:B------:R-:W-:Y:S02]  /*8710*/  HADD2.F32 R3, -RZ, R144.reuse.H0_H0 ;  /* 0x20000090ff037230 */ /* 0x100fe40000004100 */
[C---:B------:R-:W-:Y:S01]  /*8720*/  FMUL R56, R78.reuse, R60 ;  /* 0x0000003c4e387220 */ /* 0x040fe20000400000 */
[----:B------:R-:W-:Y:S02]  /*8730*/  HADD2.F32 R2, -RZ, R144.H1_H1 ;  /* 0x30000090ff027230 */ /* 0x000fe40000004100 */
[C---:B------:R-:W-:Y:S01]  /*8740*/  FMUL R57, R78.reuse, R61 ;  /* 0x0000003d4e397220 */ /* 0x040fe20000400000 */
[--C-:B------:R-:W-:Y:S01]  /*8750*/  HADD2.F32 R83, -RZ, R145.reuse.H0_H0 ;  /* 0x20000091ff537230 */ /* 0x100fe20000004100 */
[----:B------:R-:W-:Y:S01]  /*8760*/  F2FP.F16.F32.PACK_AB R118, R45, R44 ;  /* 0x0000002c2d76723e */ /* 0x000fe200000000ff */
[C---:B------:R-:W-:Y:S01]  /*8770*/  FMUL R58, R78.reuse, R62 ;  /* 0x0000003e4e3a7220 */ /* 0x040fe20000400000 */
[----:B------:R-:W-:Y:S01]  /*8780*/  F2FP.F16.F32.PACK_AB R119, R51, R46 ;  /* 0x0000002e3377723e */ /* 0x000fe200000000ff */
[C---:B------:R-:W-:Y:S01]  /*8790*/  FFMA R59, R81.reuse, R0, R59 ;  /* 0x00000000513b7223 */ /* 0x040fe2000000003b */
[C---:B------:R-:W-:Y:S01]  /*87a0*/  FFMA R56, R81.reuse, R3, R56 ;  /* 0x0000000351387223 */ /* 0x040fe20000000038 */
[----:B------:R-:W-:Y:S02]  /*87b0*/  HADD2.F32 R0, -RZ, R145.H1_H1 ;  /* 0x30000091ff007230 */ /* 0x000fe40000004100 */
[C---:B------:R-:W-:Y:S01]  /*87c0*/  FFMA R57, R81.reuse, R2, R57 ;  /* 0x0000000251397223 */ /* 0x040fe20000000039 */
[----:B------:R1:W-:Y:S01]  /*87d0*/  STS.128 [R183+0x4400], R116 ;  /* 0x00440074b7007388 */ /* 0x0003e20000000c00 */
[C---:B------:R-:W-:Y:S01]  /*87e0*/  FMUL R63, R78.reuse, R63 ;  /* 0x0000003f4e3f7220 */ /* 0x040fe20000400000 */
[--C-:B------:R-:W-:Y:S02]  /*87f0*/  HADD2.F32 R3, -RZ, R146.reuse.H0_H0 ;  /* 0x20000092ff037230 */ /* 0x100fe40000004100 */
[C---:B------:R-:W-:Y:S01]  /*8800*/  FFMA R58, R81.reuse, R83, R58 ;  /* 0x00000053513a7223 */ /* 0x040fe2000000003a */
        /* <DEDUP_REMOVED lines=8> */
[----:B---3--:R-:W-:Y:S01]  /*8890*/  F2FP.F16.F32.PACK_AB R124, R49, R48 ;  /* 0x00000030317c723e */ /* 0x008fe200000000ff */
[----:B------:R-:W-:Y:S01]  /*88a0*/  FFMA R60, R81, R3, R60 ;  /* 0x00000003513c7223 */ /* 0x000fe2000000003c */
[----:B------:R-:W-:Y:S01]  /*88b0*/  F2FP.F16.F32.PACK_AB R125, R55, R50 ;  /* 0x00000032377d723e */ /* 0x000fe200000000ff */
[----:B------:R-:W-:Y:S01]  /*88c0*/  FFMA R61, R81, R2, R61 ;  /* 0x00000002513d7223 */ /* 0x000fe2000000003d */
[----:B------:R-:W-:Y:S01]  /*88d0*/  F2FP.F16.F32.PACK_AB R126, R53, R52 ;  /* 0x00000034357e723e */ /* 0x000fe200000000ff */
[----:B------:R-:W-:Y:S01]  /*88e0*/  FFMA R62, R81, R83, R62 ;  /* 0x00000053513e7223 */ /* 0x000fe2000000003e */
[----:B------:R-:W-:Y:S01]  /*88f0*/  F2FP.F16.F32.PACK_AB R127, R59, R54 ;  /* 0x000000363b7f723e */ /* 0x000fe200000000ff */
[----:B------:R-:W-:Y:S01]  /*8900*/  FFMA R67, R81, R82, R67 ;  /* 0x0000005251437223 */ /* 0x000fe20000000043 */
[----:B----4-:R-:W-:Y:S02]  /*8910*/  F2FP.F16.F32.PACK_AB R132, R57, R56 ;  /* 0x000000383984723e */ /* 0x010fe400000000ff */
[----:B------:R-:W-:Y:S01]  /*8920*/  F2FP.F16.F32.PACK_AB R133, R63, R58 ;  /* 0x0000003a3f85723e */ /* 0x000fe200000000ff */
[----:B------:R1:W-:Y:S01]  /*8930*/  STS.128 [R174+0x4400], R124 ;  /* 0x0044007cae007388 */ /* 0x0003e20000000c00 */
[----:B------:R-:W-:Y:S02]  /*8940*/  F2FP.F16.F32.PACK_AB R134, R61, R60 ;  /* 0x0000003c3d86723e */ /* 0x000fe400000000ff */
[----:B------:R-:W-:Y:S02]  /*8950*/  F2FP.F16.F32.PACK_AB R135, R67, R62 ;  /* 0x0000003e4387723e */ /* 0x000fe400000000ff */
[----:B------:R-:W-:Y:S02]  /*8960*/  LEA R0, R87, UR48, 0x3 ;  /* 0x0000003057007c11 */ /* 0x000fe4000f8e18ff */
[----:B------:R-:W-:Y:S01]  /*8970*/  @P6 SHF.L.U32 R3, R167, 0x1f, RZ ;  /* 0x0000001fa7036819 */ /* 0x000fe200000006ff */
        /* <DEDUP_REMOVED lines=9> */
[----:B------:R-:W-:Y:S02]  /*8a10*/  UIADD3 UR8, UP0, UPT, UR52, 0x680, URZ ;  /* 0x0000068034087890 */ /* 0x000fe4000ff1e0ff */
[----:B------:R-:W-:Y:S02]  /*8a20*/  UIADD3 UR5, UPT, UPT, UR41, 0x40, URZ ;  /* 0x0000004029057890 */ /* 0x000fe4000fffe0ff */
[----:B------:R-:W-:Y:S02]  /*8a30*/  UIADD3 UR4, UPT, UPT, UR48, 0x4400, URZ ;  /* 0x0000440030047890 */ /* 0x000fe4000fffe0ff */
[----:B------:R-:W-:Y:S01]  /*8a40*/  UIADD3.X UR9, UPT, UPT, URZ, UR53, URZ, UP0, !UPT ;  /* 0x00000035ff097290 */ /* 0x000fe200087fe4ff */
[----:B------:R-:W-:Y:S01]  /*8a50*/  UMOV UR6, UR42 ;  /* 0x0000002a00067c82 */ /* 0x000fe20008000000 */
[----:B------:R-:W-:Y:S07]  /*8a60*/  UMOV UR7, UR36 ;  /* 0x0000002400077c82 */ /* 0x000fee0008000000 */
[----:B------:R2:W-:Y:S01]  /*8a70*/  UTMASTG.3D [UR4], [UR8] ;  /* 0x00000004080073b5 */ /* 0x0005e20008010000 */
[----:B------:R0:W-:Y:S01]  /*8a80*/  UTMACMDFLUSH ;  /* 0x00000000000079b7 */ /* 0x0001e20000000000 */
[----:B--2---:R-:W-:Y:S04]  /*8a90*/  DEPBAR.LE SB0, 0x1 ;  /* 0x000080400000791a */ /* 0x004fe80000000000 */
.L_x_122:
[----:B------:R-:W-:Y:S05]  /*8aa0*/  BSYNC.RECONVERGENT B0 ;  /* 0x0000000000007941 */ /* 0x000fea0003800200 */
.L_x_121:
[----:B------:R-:W-:Y:S01]  /*8ab0*/  BAR.SYNC.DEFER_BLOCKING 0x1, 0x80 ;  /* 0x0042000000007b1d */ /* 0x000fe20000010000 */
[----:B------:R-:W-:Y:S04]  /*8ac0*/  UIADD3 UR40, UPT, UPT, UR51, 0x1, URZ ;  /* 0x0000000133287890 */ /* 0x000fe8000fffe0ff */
[----:B------:R-:W-:Y:S04]  /*8ad0*/  UISETP.NE.AND UP0, UPT, UR40, 0x4, UPT ;  /* 0x000000042800788c */ /* 0x000fe8000bf05270 */
[----:B------:R-:W-:Y:S01]  /*8ae0*/  USEL UR40, UR40, URZ, UP0 ;  /* 0x000000ff28287287 */ /* 0x000fe20008000000 */
[----:B------:R2:W-:Y:S01]  /*8af0*/  @P6 SYNCS.ARRIVE.TRANS64.RED.A1T0 RZ, [R85+URZ], RZ ;  /* 0x000000ff55ff69a7 */ /* 0x0005e200081004ff */
[----:B------:R-:W-:Y:S01]  /*8b00*/  BSSY B1, `(.L_x_123) ;  /* 0x0000020000017945 */ /* 0x000fe20003800000 */
[----:B------:R-:W3:Y:S02]  /*8b10*/  @P6 SYNCS.PHASECHK.TRANS64.TRYWAIT P0, [R0+URZ+0x20], R3 ;  /* 0x00002003000065a7 */ /* 0x000ee400080011ff */
[----:B---3--:R-:W-:Y:S01]  /*8b20*/  @P6 SEL R101, RZ, 0x1, !P0 ;  /* 0x00000001ff656807 */ /* 0x008fe20004000000 */
[----:B--2---:R-:W-:Y:S06]  /*8b30*/  @!P6 BRA `(.L_x_124) ;  /* 0x000000000070e947 */ /* 0x004fec0003800000 */
        /* <DEDUP_REMOVED lines=9> */
[----:B------:R-:W-:Y:S04]  /*8bd0*/  SHF.L.U32 R7, R167, 0x1f, RZ ;  /* 0x0000001fa7077819 */ /* 0x000fe800000006ff */
[----:B------:R-:W2:Y:S02]  /*8be0*/  SYNCS.PHASECHK.TRANS64.TRYWAIT P0, [R0+URZ+0x20], R7 ;  /* 0x00002007000075a7 */ /* 0x000ea400080011ff */
[----:B--2---:R-:W-:Y:S05]  /*8bf0*/  @!P0 BRA `(.L_x_127) ;  /* 0x0000003400348947 */ /* 0x004fea0003800000 */
.L_x_126:
[----:B------:R-:W-:Y:S05]  /*8c00*/  BSYNC B0 ;  /* 0x0000000000007941 */ /* 0x000fea0003800000 */
.L_x_125:
        /* <DEDUP_REMOVED lines=15> */
.L_x_124:
[----:B------:R-:W-:Y:S05]  /*8d00*/  BSYNC B1 ;  /* 0x0000000000017941 */ /* 0x000fea0003800000 */
.L_x_123:
        /* <DEDUP_REMOVED lines=21> */
.L_x_128:
[----:B------:R-:W-:Y:S05]  /*8e60*/  WARPSYNC.ALL ;  /* 0x0000000000007948 */ /* 0x000fea0003800000 */
[----:B------:R-:W-:Y:S01]  /*8e70*/  R2UR UR4, R80 ;  /* 0x00000000500472ca */ /* 0x000fe200000e0000 */
[--C-:B----4-:R-:W-:Y:S01]  /*8e80*/  HADD2.F32 R82, -RZ, R88.reuse.H0_H0 ;  /* 0x20000058ff527230 */ /* 0x110fe20000004100 */
[----:B------:R-:W-:Y:S01]  /*8e90*/  ISETP.NE.AND P6, PT, R176, RZ, PT ;  /* 0x000000ffb000720c */ /* 0x000fe20003fc5270 */
[----:B------:R-:W-:Y:S01]  /*8ea0*/  HADD2.F32 R83, -RZ, R88.H1_H1 ;  /* 0x30000058ff537230 */ /* 0x000fe20000004100 */
[----:B------:R-:W-:Y:S01]  /*8eb0*/  MOV R3, UR40 ;  /* 0x0000002800037c02 */ /* 0x000fe20008000f00 */
[----:B------:R-:W-:Y:S01]  /*8ec0*/  BSSY.RECONVERGENT B0, `(.L_x_129) ;  /* 0x0000100000007945 */ /* 0x000fe20003800200 */
[----:B------:R-:W-:Y:S02]  /*8ed0*/  MOV R84, UR37 ;  /* 0x0000002500547c02 */ /* 0x000fe40008000f00 */
[----:B------:R-:W-:Y:S05]  /*8ee0*/  ISETP.NE.AND P0, PT, R170, RZ, PT ;  /* 0x000000ffaa00720c */ /* 0x000fea0003f05270 */
[----:B------:R-:W3:Y:S02]  /*8ef0*/  LDTM.x64 R4, tmem[UR4+0x80] ;  /* 0x00008004000479ee */ /* 0x000ee40008340000 */
[----:B------:R-:W-:Y:S04]  /*8f00*/  @P6 LEA R3, R3, UR48, 0x3 ;  /* 0x0000003003036c11 */ /* 0x000fe8000f8e18ff */
[----:B------:R-:W-:Y:S04]  /*8f10*/  @P6 IADD3 R3, PT, PT, R3, 0x40, RZ ;  /* 0x0000004003036810 */ /* 0x000fe80007ffe0ff */
[----:B------:R-:W-:Y:S01]  /*8f20*/  @P6 PRMT R84, R84, 0x654, R3 ;  /* 0x0000065454546816 */ /* 0x000fe20000000003 */
[C---:B---3--:R-:W-:Y:S01]  /*8f30*/  FMUL R0, R78.reuse, R4 ;  /* 0x000000044e007220 */ /* 0x048fe20000400000 */
[C---:B------:R-:W-:Y:S01]  /*8f40*/  FMUL R3, R78.reuse, R6 ;  /* 0x000000064e037220 */ /* 0x040fe20000400000 */
[C---:B------:R-:W-:Y:S01]  /*8f50*/  FMUL R4, R78.reuse, R8 ;  /* 0x000000084e047220 */ /* 0x040fe20000400000 */
[C---:B------:R-:W-:Y:S01]  /*8f60*/  FMUL R6, R78.reuse, R10 ;  /* 0x0000000a4e067220 */ /* 0x040fe20000400000 */
[C---:B------:R-:W-:Y:S01]  /*8f70*/  FFMA R0, R81.reuse, R82, R0 ;  /* 0x0000005251007223 */ /* 0x040fe20000000000 */
[C---:B------:R-:W-:Y:S01]  /*8f80*/  FMUL R8, R78.reuse, R12 ;  /* 0x0000000c4e087220 */ /* 0x040fe20000400000 */
        /* <DEDUP_REMOVED lines=38> */
[--C-:B------:R-:W-:Y:S02]  /*91f0*/  HADD2.F32 R64, -RZ, R89.reuse.H0_H0 ;  /* 0x20000059ff407230 */ /* 0x100fe40000004100 */
[C---:B------:R-:W-:Y:S01]  /*9200*/  FMUL R49, R78.reuse, R53 ;  /* 0x000000354e317220 */ /* 0x040fe20000400000 */
[C---:B------:R-:W-:Y:S01]  /*9210*/  FMUL R62, R78.reuse, R66 ;  /* 0x000000424e3e7220 */ /* 0x040fe20000400000 */
[----:B------:R-:W-:Y:S02]  /*9220*/  HADD2.F32 R66, -RZ, R89.H1_H1 ;  /* 0x30000059ff427230 */ /* 0x000fe40000004100 */
[C---:B------:R-:W-:Y:S01]  /*9230*/  FMUL R53, R78.reuse, R57 ;  /* 0x000000394e357220 */ /* 0x040fe20000400000 */
[C---:B------:R-:W-:Y:S01]  /*9240*/  FMUL R7, R78.reuse, R7 ;  /* 0x000000074e077220 */ /* 0x040fe20000400000 */
[C---:B------:R-:W-:Y:S01]  /*9250*/  FMUL R57, R78.reuse, R61 ;  /* 0x0000003d4e397220 */ /* 0x040fe20000400000 */
[----:B------:R-:W-:Y:S01]  /*9260*/  FMUL R61, R78, R65 ;  /* 0x000000414e3d7220 */ /* 0x000fe20000400000 */
[--C-:B------:R-:W-:Y:S02]  /*9270*/  HADD2.F32 R65, -RZ, R90.reuse.H0_H0 ;  /* 0x2000005aff417230 */ /* 0x100fe40000004100 */
[C---:B------:R-:W-:Y:S01]  /*9280*/  FFMA R2, R81.reuse, R83, R2 ;  /* 0x0000005351027223 */ /* 0x040fe20000000002 */
[C---:B------:R-:W-:Y:S01]  /*9290*/  FFMA R3, R81.reuse, R64, R3 ;  /* 0x0000004051037223 */ /* 0x040fe20000000003 */
[----:B------:R-:W-:Y:S02]  /*92a0*/  HADD2.F32 R64, -RZ, R90.H1_H1 ;  /* 0x3000005aff407230 */ /* 0x000fe40000004100 */
[C---:B------:R-:W-:Y:S01]  /*92b0*/  FFMA R7, R81.reuse, R66, R7 ;  /* 0x0000004251077223 */ /* 0x040fe20000000007 */
[----:B------:R-:W-:Y:S01]  /*92c0*/  FFMA R4, R81, R65, R4 ;  /* 0x0000004151047223 */ /* 0x000fe20000000004 */
[--C-:B------:R-:W-:Y:S01]  /*92d0*/  HADD2.F32 R65, -RZ, R91.reuse.H0_H0 ;  /* 0x2000005bff417230 */ /* 0x100fe20000004100 */
[----:B-1----:R-:W-:Y:S01]  /*92e0*/  F2FP.F16.F32.PACK_AB R92, R2, R0 ;  /* 0x00000000025c723e */ /* 0x002fe200000000ff */
[----:B------:R-:W-:Y:S01]  /*92f0*/  HADD2.F32 R0, -RZ, R91.H1_H1 ;  /* 0x3000005bff007230 */ /* 0x000fe20000004100 */
[----:B------:R-:W-:Y:S01]  /*9300*/  F2FP.F16.F32.PACK_AB R93, R7, R3 ;  /* 0x00000003075d723e */ /* 0x000fe200000000ff */
[--C-:B--2---:R-:W-:Y:S02]  /*9310*/  HADD2.F32 R3, -RZ, R96.reuse.H0_H0 ;  /* 0x20000060ff037230 */ /* 0x104fe40000004100 */
[C---:B------:R-:W-:Y:S01]  /*9320*/  FMUL R11, R78.reuse, R11 ;  /* 0x0000000b4e0b7220 */ /* 0x040fe20000400000 */
[----:B------:R-:W-:Y:S02]  /*9330*/  HADD2.F32 R2, -RZ, R96.H1_H1 ;  /* 0x30000060ff027230 */ /* 0x000fe40000004100 */
[C---:B------:R-:W-:Y:S01]  /*9340*/  FFMA R5, R81.reuse, R64, R5 ;  /* 0x0000004051057223 */ /* 0x040fe20000000005 */
[C---:B------:R-:W-:Y:S01]  /*9350*/  FFMA R6, R81.reuse, R65, R6 ;  /* 0x0000004151067223 */ /* 0x040fe20000000006 */
[C---:B------:R-:W-:Y:S01]  /*9360*/  FFMA R11, R81.reuse, R0, R11 ;  /* 0x00000000510b7223 */ /* 0x040fe2000000000b */
[--C-:B------:R-:W-:Y:S02]  /*9370*/  HADD2.F32 R0, -RZ, R97.reuse.H0_H0 ;  /* 0x20000061ff007230 */ /* 0x100fe40000004100 */
[C---:B------:R-:W-:Y:S01]  /*9380*/  FFMA R8, R81.reuse, R3, R8 ;  /* 0x0000000351087223 */ /* 0x040fe20000000008 */
[--C-:B------:R-:W-:Y:S02]  /*9390*/  HADD2.F32 R3, -RZ, R98.reuse.H0_H0 ;  /* 0x20000062ff037230 */ /* 0x100fe40000004100 */
[C---:B------:R-:W-:Y:S01]  /*93a0*/  FFMA R9, R81.reuse, R2, R9 ;  /* 0x0000000251097223 */ /* 0x040fe20000000009 */
[----:B------:R-:W-:Y:S02]  /*93b0*/  HADD2.F32 R2, -RZ, R97.H1_H1 ;  /* 0x30000061ff027230 */ /* 0x000fe40000004100 */
[C---:B------:R-:W-:Y:S01]  /*93c0*/  FMUL R15, R78.reuse, R15 ;  /* 0x0000000f4e0f7220 */ /* 0x040fe20000400000 */
[----:B------:R-:W-:Y:S01]  /*93d0*/  FFMA R10, R81, R0, R10 ;  /* 0x00000000510a7223 */ /* 0x000fe2000000000a */
[----:B------:R-:W-:Y:S01]  /*93e0*/  HADD2.F32 R0, -RZ, R98.H1_H1 ;  /* 0x30000062ff007230 */ /* 0x000fe20000004100 */
[----:B------:R-:W-:Y:S01]  /*93f0*/  F2FP.F16.F32.PACK_AB R94, R5, R4 ;  /* 0x00000004055e723e */ /* 0x000fe200000000ff */
[--C-:B------:R-:W-:Y:S02]  /*9400*/  HADD2.F32 R5, -RZ, R104.reuse.H0_H0 ;  /* 0x20000068ff057230 */ /* 0x100fe40000004100 */
[C---:B------:R-:W-:Y:S01]  /*9410*/  FFMA R15, R81.reuse, R2, R15 ;  /* 0x00000002510f7223 */ /* 0x040fe2000000000f */
[--C-:B------:R-:W-:Y:S02]  /*9420*/  HADD2.F32 R2, -RZ, R99.reuse.H1_H1 ;  /* 0x30000063ff027230 */ /* 0x100fe40000004100 */
[C---:B------:R-:W-:Y:S01]  /*9430*/  FFMA R12, R81.reuse, R3, R12 ;  /* 0x00000003510c7223 */ /* 0x040fe2000000000c */
[----:B------:R-:W-:Y:S02]  /*9440*/  HADD2.F32 R3, -RZ, R99.H0_H0 ;  /* 0x20000063ff037230 */ /* 0x000fe40000004100 */
[C---:B------:R-:W-:Y:S01]  /*9450*/  FMUL R19, R78.reuse, R19 ;  /* 0x000000134e137220 */ /* 0x040fe20000400000 */
[----:B------:R-:W-:Y:S02]  /*9460*/  HADD2.F32 R4, -RZ, R107.H1_H1 ;  /* 0x3000006bff047230 */ /* 0x000fe40000004100 */
[C---:B------:R-:W-:Y:S01]  /*9470*/  FFMA R13, R81.reuse, R0, R13 ;  /* 0x00000000510d7223 */ /* 0x040fe2000000000d */
[----:B------:R-:W-:Y:S02]  /*9480*/  HADD2.F32 R0, -RZ, R104.H1_H1 ;  /* 0x30000068ff007230 */ /* 0x000fe40000004100 */
[C---:B------:R-:W-:Y:S01]  /*9490*/  FFMA R14, R81.reuse, R3, R14 ;  /* 0x00000003510e7223 */ /* 0x040fe2000000000e */
[--C-:B------:R-:W-:Y:S02]  /*94a0*/  HADD2.F32 R3, -RZ, R106.reuse.H0_H0 ;  /* 0x2000006aff037230 */ /* 0x100fe40000004100 */
[C---:B------:R-:W-:Y:S01]  /*94b0*/  FFMA R19, R81.reuse, R2, R19 ;  /* 0x0000000251137223 */ /* 0x040fe20000000013 */
[----:B------:R-:W-:Y:S02]  /*94c0*/  HADD2.F32 R2, -RZ, R105.H0_H0 ;  /* 0x20000069ff027230 */ /* 0x000fe40000004100 */
[C---:B------:R-:W-:Y:S01]  /*94d0*/  FFMA R16, R81.reuse, R5, R16 ;  /* 0x0000000551107223 */ /* 0x040fe20000000010 */
[----:B------:R-:W-:Y:S02]  /*94e0*/  HADD2.F32 R5, -RZ, R107.H0_H0 ;  /* 0x2000006bff057230 */ /* 0x000fe40000004100 */
[C---:B------:R-:W-:Y:S01]  /*94f0*/  FFMA R17, R81.reuse, R0, R17 ;  /* 0x0000000051117223 */ /* 0x040fe20000000011 */
[----:B------:R-:W-:Y:S02]  /*9500*/  HADD2.F32 R0, -RZ, R105.H1_H1 ;  /* 0x30000069ff007230 */ /* 0x000fe40000004100 */
[C---:B------:R-:W-:Y:S01]  /*9510*/  FMUL R23, R78.reuse, R23 ;  /* 0x000000174e177220 */ /* 0x040fe20000400000 */
[C---:B------:R-:W-:Y:S01]  /*9520*/  FFMA R18, R81.reuse, R2, R18 ;  /* 0x0000000251127223 */ /* 0x040fe20000000012 */
[----:B------:R-:W-:Y:S02]  /*9530*/  HADD2.F32 R2, -RZ, R106.H1_H1 ;  /* 0x3000006aff027230 */ /* 0x000fe40000004100 */
[C---:B------:R-:W-:Y:S01]  /*9540*/  FMUL R27, R78.reuse, R27 ;  /* 0x0000001b4e1b7220 */ /* 0x040fe20000400000 */
[C---:B------:R-:W-:Y:S01]  /*9550*/  FFMA R23, R81.reuse, R0, R23 ;  /* 0x0000000051177223 */ /* 0x040fe20000000017 */
[----:B------:R-:W-:Y:S02]  /*9560*/  HADD2.F32 R0, -RZ, R112.H0_H0 ;  /* 0x20000070ff007230 */ /* 0x000fe40000004100 */
[C---:B------:R-:W-:Y:S01]  /*9570*/  FFMA R20, R81.reuse, R3, R20 ;  /* 0x0000000351147223 */ /* 0x040fe20000000014 */
[----:B------:R-:W-:Y:S02]  /*9580*/  HADD2.F32 R3, -RZ, R114.H0_H0 ;  /* 0x20000072ff037230 */ /* 0x000fe40000004100 */
[C---:B------:R-:W-:Y:S01]  /*9590*/  FFMA R21, R81.reuse, R2, R21 ;  /* 0x0000000251157223 */ /* 0x040fe20000000015 */
[C---:B------:R-:W-:Y:S01]  /*95a0*/  FFMA R22, R81.reuse, R5, R22 ;  /* 0x0000000551167223 */ /* 0x040fe20000000016 */
[C---:B------:R-:W-:Y:S01]  /*95b0*/  FFMA R27, R81.reuse, R4, R27 ;  /* 0x00000004511b7223 */ /* 0x040fe2000000001b */
[C---:B------:R-:W-:Y:S01]  /*95c0*/  FFMA R24, R81.reuse, R0, R24 ;  /* 0x0000000051187223 */ /* 0x040fe20000000018 */
[----:B------:R-:W-:Y:S02]  /*95d0*/  HADD2.F32 R2, -RZ, R112.H1_H1 ;  /* 0x30000070ff027230 */ /* 0x000fe40000004100 */
[C---:B------:R-:W-:Y:S01]  /*95e0*/  FMUL R31, R78.reuse, R31 ;  /* 0x0000001f4e1f7220 */ /* 0x040fe20000400000 */
[----:B------:R-:W-:Y:S02]  /*95f0*/  HADD2.F32 R0, -RZ, R113.H0_H0 ;  /* 0x20000071ff007230 */ /* 0x000fe40000004100 */
[C---:B------:R-:W-:Y:S01]  /*9600*/  FMUL R35, R78.reuse, R35 ;  /* 0x000000234e237220 */ /* 0x040fe20000400000 */
[----:B------:R-:W-:Y:S02]  /*9610*/  HADD2.F32 R5, -RZ, R115.H0_H0 ;  /* 0x20000073ff057230 */ /* 0x000fe40000004100 */
[C---:B------:R-:W-:Y:S01]  /*9620*/  FFMA R25, R81.reuse, R2, R25 ;  /* 0x0000000251197223 */ /* 0x040fe20000000019 */
[----:B------:R-:W-:Y:S02]  /*9630*/  HADD2.F32 R2, -RZ, R114.H1_H1 ;  /* 0x30000072ff027230 */ /* 0x000fe40000004100 */
[----:B------:R-:W-:Y:S01]  /*9640*/  FFMA R26, R81, R0, R26 ;  /* 0x00000000511a7223 */ /* 0x000fe2000000001a */
[----:B------:R-:W-:Y:S02]  /*9650*/  HADD2.F32 R0, -RZ, R113.H1_H1 ;  /* 0x30000071ff007230 */ /* 0x000fe40000004100 */
[C---:B------:R-:W-:Y:S01]  /*9660*/  FMUL R39, R78.reuse, R39 ;  /* 0x000000274e277220 */ /* 0x040fe20000400000 */
[----:B------:R-:W-:Y:S01]  /*9670*/  HADD2.F32 R4, -RZ, R115.H1_H1 ;  /* 0x30000073ff047230 */ /* 0x000fe20000004100 */
[----:B------:R-:W-:Y:S01]  /*9680*/  F2FP.F16.F32.PACK_AB R95, R11, R6 ;  /* 0x000000060b5f723e */ /* 0x000fe200000000ff */
[C---:B------:R-:W-:Y:S01]  /*9690*/  FMUL R43, R78.reuse, R43 ;  /* 0x0000002b4e2b7220 */ /* 0x040fe20000400000 */
[C---:B------:R-:W-:Y:S01]  /*96a0*/  FFMA R31, R81.reuse, R0, R31 ;  /* 0x00000000511f7223 */ /* 0x040fe2000000001f */
[--C-:B------:R-:W-:Y:S02]  /*96b0*/  HADD2.F32 R0, -RZ, R120.reuse.H0_H0 ;  /* 0x20000078ff007230 */ /* 0x100fe40000004100 */
[C---:B------:R-:W-:Y:S01]  /*96c0*/  FFMA R28, R81.reuse, R3, R28 ;  /* 0x00000003511c7223 */ /* 0x040fe2000000001c */
[----:B------:R1:W-:Y:S01]  /*96d0*/  STS.128 [R178+UR48+0x8400], R92 ;  /* 0x0084005cb2007988 */ /* 0x0003e20008000c30 */
[C---:B------:R-:W-:Y:S01]  /*96e0*/  FFMA R29, R81.reuse, R2, R29 ;  /* 0x00000002511d7223 */ /* 0x040fe2000000001d */
[C---:B------:R-:W-:Y:S01]  /*96f0*/  FFMA R30, R81.reuse, R5, R30 ;  /* 0x00000005511e7223 */ /* 0x040fe2000000001e */
[C---:B------:R-:W-:Y:S01]  /*9700*/  FFMA R35, R81.reuse, R4, R35 ;  /* 0x0000000451237223 */ /* 0x040fe20000000023 */
[----:B------:R-:W-:Y:S02]  /*9710*/  HADD2.F32 R2, -RZ, R120.H1_H1 ;  /* 0x30000078ff027230 */ /* 0x000fe40000004100 */
[----:B------:R-:W-:Y:S01]  /*9720*/  FFMA R32, R81, R0, R32 ;  /* 0x0000000051207223 */ /* 0x000fe20000000020 */
[--C-:B------:R-:W-:Y:S01]  /*9730*/  HADD2.F32 R3, -RZ, R121.reuse.H0_H0 ;  /* 0x20000079ff037230 */ /* 0x100fe20000004100 */
[----:B------:R-:W-:Y:S01]  /*9740*/  F2FP.F16.F32.PACK_AB R8, R9, R8 ;  /* 0x000000080908723e */ /* 0x000fe200000000ff */
[----:B------:R-:W-:Y:S02]  /*9750*/  HADD2.F32 R0, -RZ, R121.H1_H1 ;  /* 0x30000079ff007230 */ /* 0x000fe40000004100 */
[C---:B------:R-:W-:Y:S01]  /*9760*/  FFMA R33, R81.reuse, R2, R33 ;  /* 0x0000000251217223 */ /* 0x040fe20000000021 */
[--C-:B------:R-:W-:Y:S02]  /*9770*/  HADD2.F32 R5, -RZ, R123.reuse.H0_H0 ;  /* 0x2000007bff057230 */ /* 0x100fe40000004100 */
[C---:B------:R-:W-:Y:S01]  /*9780*/  FFMA R34, R81.reuse, R3, R34 ;  /* 0x0000000351227223 */ /* 0x040fe20000000022 */
[--C-:B------:R-:W-:Y:S02]  /*9790*/  HADD2.F32 R3, -RZ, R122.reuse.H0_H0 ;  /* 0x2000007aff037230 */ /* 0x100fe40000004100 */
[----:B------:R-:W-:Y:S01]  /*97a0*/  FFMA R39, R81, R0, R39 ;  /* 0x0000000051277223 */ /* 0x000fe20000000027 */
[----:B------:R-:W-:Y:S01]  /*97b0*/  HADD2.F32 R0, -RZ, R122.H1_H1 ;  /* 0x3000007aff007230 */ /* 0x000fe20000004100 */
[----:B------:R-:W-:Y:S01]  /*97c0*/  F2FP.F16.F32.PACK_AB R9, R15, R10 ;  /* 0x0000000a0f09723e */ /* 0x000fe200000000ff */
[----:B------:R-:W-:Y:S02]  /*97d0*/  HADD2.F32 R2, -RZ, R123.H1_H1 ;  /* 0x3000007bff027230 */ /* 0x000fe40000004100 */
[C---:B------:R-:W-:Y:S01]  /*97e0*/  FFMA R36, R81.reuse, R3, R36 ;  /* 0x0000000351247223 */ /* 0x040fe20000000024 */
[--C-:B------:R-:W-:Y:S02]  /*97f0*/  HADD2.F32 R3, -RZ, R129.reuse.H0_H0 ;  /* 0x20000081ff037230 */ /* 0x100fe40000004100 */
[C---:B------:R-:W-:Y:S01]  /*9800*/  FFMA R37, R81.reuse, R0, R37 ;  /* 0x0000000051257223 */ /* 0x040fe20000000025 */
[C---:B------:R-:W-:Y:S01]  /*9810*/  FFMA R38, R81.reuse, R5, R38 ;  /* 0x0000000551267223 */ /* 0x040fe20000000026 */
[--C-:B------:R-:W-:Y:S02]  /*9820*/  HADD2.F32 R0, -RZ, R128.reuse.H0_H0 ;  /* 0x20000080ff007230 */ /* 0x100fe40000004100 */
[----:B------:R-:W-:Y:S01]  /*9830*/  FFMA R43, R81, R2, R43 ;  /* 0x00000002512b7223 */ /* 0x000fe2000000002b */
[----:B------:R-:W-:Y:S01]  /*9840*/  HADD2.F32 R2, -RZ, R128.H1_H1 ;  /* 0x30000080ff027230 */ /* 0x000fe20000004100 */
[----:B------:R-:W-:Y:S01]  /*9850*/  F2FP.F16.F32.PACK_AB R10, R13, R12 ;  /* 0x0000000c0d0a723e */ /* 0x000fe200000000ff */
[C---:B------:R-:W-:Y:S01]  /*9860*/  FMUL R47, R78.reuse, R47 ;  /* 0x0000002f4e2f7220 */ /* 0x040fe20000400000 */
[----:B------:R-:W-:Y:S01]  /*9870*/  F2FP.F16.F32.PACK_AB R11, R19, R14 ;  /* 0x0000000e130b723e */ /* 0x000fe200000000ff */
[C---:B------:R-:W-:Y:S01]  /*9880*/  FFMA R40, R81.reuse, R0, R40 ;  /* 0x0000000051287223 */ /* 0x040fe20000000028 */
[----:B------:R-:W-:Y:S02]  /*9890*/  HADD2.F32 R0, -RZ, R129.H1_H1 ;  /* 0x30000081ff007230 */ /* 0x000fe40000004100 */
[C---:B------:R-:W-:Y:S01]  /*98a0*/  FFMA R41, R81.reuse, R2, R41 ;  /* 0x0000000251297223 */ /* 0x040fe20000000029 */
[----:B------:R-:W-:Y:S01]  /*98b0*/  FFMA R42, R81, R3, R42 ;  /* 0x00000003512a7223 */ /* 0x000fe2000000002a */
[----:B------:R1:W-:Y:S01]  /*98c0*/  STS.128 [R180+0x8400], R8 ;  /* 0x00840008b4007388 */ /* 0x0003e20000000c00 */
[--C-:B------:R-:W-:Y:S01]  /*98d0*/  HADD2.F32 R3, -RZ, R130.reuse.H0_H0 ;  /* 0x20000082ff037230 */ /* 0x100fe20000004100 */
[----:B------:R-:W-:Y:S01]  /*98e0*/  F2FP.F16.F32.PACK_AB R16, R17, R16 ;  /* 0x000000101110723e */ /* 0x000fe200000000ff */
[----:B------:R-:W-:Y:S01]  /*98f0*/  HADD2.F32 R2, -RZ, R130.H1_H1 ;  /* 0x30000082ff027230 */ /* 0x000fe20000004100 */
[----:B------:R-:W-:Y:S01]  /*9900*/  F2FP.F16.F32.PACK_AB R17, R23, R18 ;  /* 0x000000121711723e */ /* 0x000fe200000000ff */
[----:B------:R-:W-:Y:S01]  /*9910*/  FFMA R47, R81, R0, R47 ;  /* 0x00000000512f7223 */ /* 0x000fe2000000002f */
[--C-:B------:R-:W-:Y:S01]  /*9920*/  HADD2.F32 R5, -RZ, R131.reuse.H0_H0 ;  /* 0x20000083ff057230 */ /* 0x100fe20000004100 */
[----:B------:R-:W-:Y:S01]  /*9930*/  F2FP.F16.F32.PACK_AB R18, R21, R20 ;  /* 0x000000141512723e */ /* 0x000fe200000000ff */
[----:B------:R-:W-:Y:S01]  /*9940*/  HADD2.F32 R0, -RZ, R131.H1_H1 ;  /* 0x30000083ff007230 */ /* 0x000fe20000004100 */
[----:B------:R-:W-:Y:S01]  /*9950*/  F2FP.F16.F32.PACK_AB R19, R27, R22 ;  /* 0x000000161b13723e */ /* 0x000fe200000000ff */
[C---:B------:R-:W-:Y:S01]  /*9960*/  FMUL R51, R78.reuse, R51 ;  /* 0x000000334e337220 */ /* 0x040fe20000400000 */
[C---:B------:R-:W-:Y:S01]  /*9970*/  FFMA R44, R81.reuse, R3, R44 ;  /* 0x00000003512c7223 */ /* 0x040fe2000000002c */
[C---:B------:R-:W-:Y:S01]  /*9980*/  FFMA R45, R81.reuse, R2, R45 ;  /* 0x00000002512d7223 */ /* 0x040fe2000000002d */
[C---:B------:R-:W-:Y:S01]  /*9990*/  FFMA R46, R81.reuse, R5, R46 ;  /* 0x00000005512e7223 */ /* 0x040fe2000000002e */
[----:B------:R1:W-:Y:S01]  /*99a0*/  STS.128 [R177+0x8400], R16 ;  /* 0x00840010b1007388 */ /* 0x0003e20000000c00 */
[----:B------:R-:W-:Y:S01]  /*99b0*/  FFMA R51, R81, R0, R51 ;  /* 0x0000000051337223 */ /* 0x000fe20000000033 */
[--C-:B------:R-:W-:Y:S01]  /*99c0*/  HADD2.F32 R3, -RZ, R136.reuse.H0_H0 ;  /* 0x20000088ff037230 */ /* 0x100fe20000004100 */
[----:B------:R-:W-:Y:S01]  /*99d0*/  F2FP.F16.F32.PACK_AB R24, R25, R24 ;  /* 0x000000181918723e */ /* 0x000fe200000000ff */
[----:B------:R-:W-:Y:S01]  /*99e0*/  HADD2.F32 R0, -RZ, R136.H1_H1 ;  /* 0x30000088ff007230 */ /* 0x000fe20000004100 */
[----:B------:R-:W-:Y:S01]  /*99f0*/  F2FP.F16.F32.PACK_AB R25, R31, R26 ;  /* 0x0000001a1f19723e */ /* 0x000fe200000000ff */
        /* <DEDUP_REMOVED lines=16> */
[----:B------:R-:W-:Y:S01]  /*9b00*/  FFMA R52, R81, R0, R52 ;  /* 0x0000000051347223 */ /* 0x000fe20000000034 */
[----:B------:R-:W-:Y:S01]  /*9b10*/  F2FP.F16.F32.PACK_AB R35, R43, R38 ;  /* 0x000000262b23723e */ /* 0x000fe200000000ff */
[C---:B------:R-:W-:Y:S01]  /*9b20*/  FFMA R53, R81.reuse, R2, R53 ;  /* 0x0000000251357223 */ /* 0x040fe20000000035 */
[----:B------:R-:W-:Y:S01]  /*9b30*/  FFMA R54, R81, R3, R54 ;  /* 0x0000000351367223 */ /* 0x000fe20000000036 */
[----:B------:R-:W-:Y:S01]  /*9b40*/  HADD2.F32 R0, -RZ, R139.H1_H1 ;  /* 0x3000008bff007230 */ /* 0x000fe20000004100 */
[----:B------:R-:W-:Y:S01]  /*9b50*/  F2FP.F16.F32.PACK_AB R40, R41, R40 ;  /* 0x000000282928723e */ /* 0x000fe200000000ff */
[----:B------:R1:W-:Y:S01]  /*9b60*/  STS.128 [R175+0x8400], R32 ;  /* 0x00840020af007388 */ /* 0x0003e20000000c00 */
[C---:B------:R-:W-:Y:S01]  /*9b70*/  FMUL R59, R78.reuse, R59 ;  /* 0x0000003b4e3b7220 */ /* 0x040fe20000400000 */
[--C-:B------:R-:W-:Y:S01]  /*9b80*/  HADD2.F32 R3, -RZ, R144.reuse.H0_H0 ;  /* 0x20000090ff037230 */ /* 0x100fe20000004100 */
[----:B------:R-:W-:Y:S01]  /*9b90*/  F2FP.F16.F32.PACK_AB R41, R47, R42 ;  /* 0x0000002a2f29723e */ /* 0x000fe200000000ff */
[----:B------:R-:W-:Y:S01]  /*9ba0*/  HADD2.F32 R2, -RZ, R144.H1_H1 ;  /* 0x30000090ff027230 */ /* 0x000fe20000004100 */
[----:B------:R-:W-:Y:S01]  /*9bb0*/  F2FP.F16.F32.PACK_AB R42, R45, R44 ;  /* 0x0000002c2d2a723e */ /* 0x000fe200000000ff */
[--C-:B------:R-:W-:Y:S01]  /*9bc0*/  HADD2.F32 R5, -RZ, R145.reuse.H0_H0 ;  /* 0x20000091ff057230 */ /* 0x100fe20000004100 */
        /* <DEDUP_REMOVED lines=8> */
[----:B------:R-:W-:Y:S01]  /*9c50*/  FFMA R58, R81, R5, R58 ;  /* 0x00000005513a7223 */ /* 0x000fe2000000003a */
[----:B------:R-:W-:Y:S01]  /*9c60*/  HADD2.F32 R2, -RZ, R146.H1_H1 ;  /* 0x30000092ff027230 */ /* 0x000fe20000004100 */
[----:B------:R-:W-:Y:S01]  /*9c70*/  F2FP.F16.F32.PACK_AB R48, R49, R48 ;  /* 0x000000303130723e */ /* 0x000fe200000000ff */
[--C-:B------:R-:W-:Y:S01]  /*9c80*/  HADD2.F32 R5, -RZ, R147.reuse.H0_H0 ;  /* 0x20000093ff057230 */ /* 0x100fe20000004100 */
[----:B------:R-:W-:Y:S01]  /*9c90*/  F2FP.F16.F32.PACK_AB R49, R55, R50 ;  /* 0x000000323731723e */ /* 0x000fe200000000ff */
[----:B------:R-:W-:Y:S02]  /*9ca0*/  HADD2.F32 R4, -RZ, R147.H1_H1 ;  /* 0x30000093ff047230 */ /* 0x000fe40000004100 */
[----:B------:R-:W-:Y:S01]  /*9cb0*/  FFMA R63, R81, R0, R63 ;  /* 0x00000000513f7223 */ /* 0x000fe2000000003f */
[----:B------:R-:W-:Y:S01]  /*9cc0*/  FMUL R67, R78, R67 ;  /* 0x000000434e437220 */ /* 0x000fe20000400000 */
[----:B------:R-:W-:Y:S01]  /*9cd0*/  F2FP.F16.F32.PACK_AB R50, R53, R52 ;  /* 0x000000343532723e */ /* 0x000fe200000000ff */
[----:B------:R-:W-:Y:S01]  /*9ce0*/  FFMA R60, R81, R3, R60 ;  /* 0x00000003513c7223 */ /* 0x000fe2000000003c */
[----:B------:R-:W-:Y:S01]  /*9cf0*/  F2FP.F16.F32.PACK_AB R51, R59, R54 ;  /* 0x000000363b33723e */ /* 0x000fe200000000ff */
[C---:B------:R-:W-:Y:S01]  /*9d00*/  FFMA R61, R81.reuse, R2, R61 ;  /* 0x00000002513d7223 */ /* 0x040fe2000000003d */
[C---:B------:R-:W-:Y:S01]  /*9d10*/  FFMA R62, R81.reuse, R5, R62 ;  /* 0x00000005513e7223 */ /* 0x040fe2000000003e */
[----:B------:R-:W-:Y:S01]  /*9d20*/  FFMA R67, R81, R4, R67 ;  /* 0x0000000451437223 */ /* 0x000fe20000000043 */
[----:B------:R-:W-:Y:S01]  /*9d30*/  F2FP.F16.F32.PACK_AB R56, R57, R56 ;  /* 0x000000383938723e */ /* 0x000fe200000000ff */
[----:B------:R1:W-:Y:S01]  /*9d40*/  STS.128 [R174+0x8400], R48 ;  /* 0x00840030ae007388 */ /* 0x0003e20000000c00 */
[----:B------:R-:W-:Y:S02]  /*9d50*/  F2FP.F16.F32.PACK_AB R57, R63, R58 ;  /* 0x0000003a3f39723e */ /* 0x000fe400000000ff */
        /* <DEDUP_REMOVED lines=22> */
.L_x_130:
[----:B------:R-:W-:Y:S05]  /*9ec0*/  BSYNC.RECONVERGENT B0 ;  /* 0x0000000000007941 */ /* 0x000fea0003800200 */
.L_x_129:
        /* <DEDUP_REMOVED lines=13> */
[----:B-1----:R-:W-:Y:S04]  /*9fa0*/  @P1 IADD3 R9, PT, PT, R87, UR48, RZ ;  /* 0x0000003057091c10 */ /* 0x002fe8000fffe0ff */
[----:B------:R-:W-:Y:S01]  /*9fb0*/  @P1 IADD3 R7, PT, PT, R102, R9, RZ ;  /* 0x0000000966071210 */ /* 0x000fe20007ffe0ff */
[--C-:B------:R-:W-:Y:S02]  /*9fc0*/  @P1 IMAD.IADD R5, R100, 0x1, R9.reuse ;  /* 0x0000000164051824 */ /* 0x100fe400078e0209 */
[----:B------:R-:W-:Y:S01]  /*9fd0*/  @P1 IMAD.IADD R2, R108, 0x1, R9 ;  /* 0x000000016c021824 */ /* 0x000fe200078e0209 */
[----:B------:R-:W-:Y:S06]  /*9fe0*/  @P0 BRA `(.L_x_134) ;  /* 0x00000000000c0947 */ /* 0x000fec0003800000 */
[----:B------:R-:W-:Y:S04]  /*9ff0*/  SHF.L.U32 R0, R167, 0x1f, RZ ;  /* 0x0000001fa7007819 */ /* 0x000fe800000006ff */
[----:B------:R-:W1:Y:S02]  /*a000*/  SYNCS.PHASECHK.TRANS64.TRYWAIT P0, [R3+URZ+0x20], R0 ;  /* 0x00002000030075a7 */ /* 0x000e6400080011ff */
[----:B-1----:R-:W-:Y:S05]  /*a010*/  @!P0 BRA `(.L_x_135) ;  /* 0x0000002000408947 */ /* 0x002fea0003800000 */
.L_x_134:
[----:B------:R-:W-:Y:S05]  /*a020*/  BSYNC B0 ;  /* 0x0000000000007941 */ /* 0x000fea0003800000 */
.L_x_133:
[----:B------:R-:W-:Y:S11]  /*a030*/  ISETP.NE.AND P0, PT, R103, RZ, PT ;  /* 0x000000ff6700720c */ /* 0x000ff60003f05270 */
[----:B------:R-:W-:Y:S02]  /*a040*/  @!UPT UIADD3 URZ, UPT, UPT, URZ, URZ, URZ ;  /* 0x000000fffffff290 */ /* 0x000fe4000fffe0ff */
[----:B------:R2:W3:Y:S01]  /*a050*/  @P0 LDS.128 R88, [R87+UR48+0x400] ;  /* 0x0004003057580984 */ /* 0x0004e20008000c00 */
[----:B-1----:R-:W-:Y:S01]  /*a060*/  @P0 IMAD.IADD R3, R102, 0x1, R5 ;  /* 0x0000000166030824 */ /* 0x002fe200078e0205 */
[C---:B------:R-:W-:Y:S01]  /*a070*/  @P0 IADD3 R4, PT, PT, R108.reuse, R5, RZ ;  /* 0x000000056c040210 */ /* 0x040fe20007ffe0ff */
[C---:B------:R-:W-:Y:S01]  /*a080*/  @P0 IMAD.IADD R0, R108.reuse, 0x1, R7 ;  /* 0x000000016c000824 */ /* 0x040fe200078e0207 */
[----:B------:R2:W4:Y:S02]  /*a090*/  @P0 LDS.128 R96, [R2+0x400] ;  /* 0x0004000002600984 */ /* 0x0005240000000c00 */
[----:B------:R-:W-:Y:S02]  /*a0a0*/  @P0 IADD3 R108, PT, PT, R108, R3, RZ ;  /* 0x000000036c6c0210 */ /* 0x000fe40007ffe0ff */
[----:B------:R2:W1:Y:S04]  /*a0b0*/  @P0 LDS.128 R104, [R7+0x400] ;  /* 0x0004000007680984 */ /* 0x0004680000000c00 */
[----:B------:R2:W1:Y:S04]  /*a0c0*/  @P0 LDS.128 R112, [R0+0x400] ;  /* 0x0004000000700984 */ /* 0x0004680000000c00 */
[----:B------:R2:W1:Y:S04]  /*a0d0*/  @P0 LDS.128 R120, [R5+0x400] ;  /* 0x0004000005780984 */ /* 0x0004680000000c00 */
[----:B------:R2:W1:Y:S04]  /*a0e0*/  @P0 LDS.128 R128, [R4+0x400] ;  /* 0x0004000004800984 */ /* 0x0004680000000c00 */
[----:B------:R2:W1:Y:S04]  /*a0f0*/  @P0 LDS.128 R136, [R3+0x400] ;  /* 0x0004000003880984 */ /* 0x0004680000000c00 */
[----:B------:R2:W1:Y:S02]  /*a100*/  @P0 LDS.128 R144, [R108+0x400] ;  /* 0x000400006c900984 */ /* 0x0004640000000c00 */
.L_x_132:
[----:B------:R-:W-:Y:S05]  /*a110*/  BSYNC B1 ;  /* 0x0000000000017941 */ /* 0x000fea0003800000 */
.L_x_131:
[----:B--2---:R-:W-:Y:S05]  /*a120*/  VIADD R3, R80, 0xc0 ;  /* 0x000000c050037836 */ /* 0x004fea0000000000 */
[----:B------:R-:W-:Y:S04]  /*a130*/  SHF.R.U32.HI R3, RZ, 0x15, R3 ;  /* 0x00000015ff037819 */ /* 0x000fe80000011603 */
[----:B------:R-:W-:Y:S11]  /*a140*/  LOP3.LUT P0, RZ, R3, 0x3, R162, 0x48, !PT ;  /* 0x0000000303ff7812 */ /* 0x000ff600078048a2 */
[----:B------:R-:W-:Y:S02]  /*a150*/  @!UPT UIADD3 URZ, UPT, UPT, URZ, URZ, URZ ;  /* 0x000000fffffff290 */ /* 0x000fe4000fffe0ff */
[----:B------:R-:W-:Y:S05]  /*a160*/  @!P0 BRA `(.L_x_136) ;  /* 0x0000000000408947 */ /* 0x000fea0003800000 */
[----:B------:R-:W2:Y:S01]  /*a170*/  LDCU.64 UR8, c[0x4][0x70] ;  /* 0x01000e00ff0877ac */ /* 0x000ea20008000a00 */
[----:B------:R-:W-:Y:S01]  /*a180*/  MOV R3, 0x0 ;  /* 0x0000000000037802 */ /* 0x000fe20000000f00 */
[----:B------:R-:W-:Y:S02]  /*a190*/  HFMA2 R12, -RZ, RZ, 0, 5.9604644775390625e-08 ;  /* 0x00000001ff0c7431 */ /* 0x000fe400000001ff */
[----:B-1----:R-:W-:Y:S02]  /*a1a0*/  IMAD.MOV.U32 R8, RZ, RZ, 0x192 ;  /* 0x00000192ff087424 */ /* 0x002fe400078e00ff */
[----:B------:R-:W-:Y:S01]  /*a1b0*/  IMAD.MOV.U32 R13, RZ, RZ, RZ ;  /* 0x000000ffff0d7224 */ /* 0x000fe200078e00ff */
[----:B------:R-:W1:Y:S01]  /*a1c0*/  LDCU.64 UR6, c[0x4][0x78] ;  /* 0x01000f00ff0677ac */ /* 0x000e620008000a00 */
[----:B------:R-:W3:Y:S01]  /*a1d0*/  LDC.64 R2, c[0x4][R3] ;  /* 0x0100000003027b82 */ /* 0x000ee20000000a00 */
[----:B------:R-:W5:Y:S01]  /*a1e0*/  LDCU.64 UR4, c[0x4][0x10] ;  /* 0x01000200ff0477ac */ /* 0x000f620008000a00 */
[----:B--2---:R-:W-:Y:S01]  /*a1f0*/  MOV R5, UR9 ;  /* 0x0000000900057c02 */ /* 0x004fe20008000f00 */
[----:B------:R-:W-:Y:S01]  /*a200*/  IMAD.U32 R4, RZ, RZ, UR8 ;  /* 0x00000008ff047e24 */ /* 0x000fe2000f8e00ff */
[----:B-1----:R-:W-:Y:S01]  /*a210*/  MOV R7, UR7 ;  /* 0x0000000700077c02 */ /* 0x002fe20008000f00 */
[----:B------:R-:W-:Y:S01]  /*a220*/  IMAD.U32 R6, RZ, RZ, UR6 ;  /* 0x00000006ff067e24 */ /* 0x000fe2000f8e00ff */
[----:B-----5:R-:W-:Y:S01]  /*a230*/  MOV R11, UR5 ;  /* 0x00000005000b7c02 */ /* 0x020fe20008000f00 */
[----:B------:R-:W-:Y:S02]  /*a240*/  IMAD.U32 R10, RZ, RZ, UR4 ;  /* 0x00000004ff0a7e24 */ /* 0x000fe4000f8e00ff */
[----:B------:R-:W-:Y:S07]  /*a250*/  LEPC R20, `(.L_x_136) ;  /* 0x000000001014794e */ /* 0x000fee0000000000 */
[----:B---34-:R-:W-:Y:S05]  /*a260*/  CALL.ABS.NOINC R2 ;  /* 0x0000000002007343 */ /* 0x018fea0003c00000 */
.L_x_136:
[----:B------:R-:W-:Y:S01]  /*a270*/  ISETP.NE.AND P0, PT, R170, RZ, PT ;  /* 0x000000ffaa00720c */ /* 0x000fe20003f05270 */
[----:B------:R-:W-:Y:S05]  /*a280*/  WARPSYNC.ALL ;  /* 0x0000000000007948 */ /* 0x000fea0003800000 */
[----:B------:R-:W-:Y:S01]  /*a290*/  R2UR UR4, R80 ;  /* 0x00000000500472ca */ /* 0x000fe200000e0000 */
[--C-:B---3--:R-:W-:Y:S01]  /*a2a0*/  HADD2.F32 R82, -RZ, R88.reuse.H0_H0 ;  /* 0x20000058ff527230 */ /* 0x108fe20000004100 */
[----:B------:R-:W-:Y:S01]  /*a2b0*/  IADD3 R179, PT, PT, R179, 0xa0, RZ ;  /* 0x000000a0b3b37810 */ /* 0x000fe20007ffe0ff */
[----:B------:R-:W-:Y:S01]  /*a2c0*/  HADD2.F32 R84, -RZ, R88.H1_H1 ;  /* 0x30000058ff547230 */ /* 0x000fe20000004100 */
[----:B------:R-:W-:Y:S01]  /*a2d0*/  BSSY.RECONVERGENT B0, `(.L_x_137) ;  /* 0x00000fc000007945 */ /* 0x000fe20003800200 */
[--C-:B------:R-:W-:Y:S01]  /*a2e0*/  HADD2.F32 R83, -RZ, R89.reuse.H0_H0 ;  /* 0x20000059ff537230 */ /* 0x100fe20000004100 */
[----:B------:R-:W-:Y:S01]  /*a2f0*/  LOP3.LUT R179, R179, 0xfefffff8, RZ, 0xc0, !PT ;  /* 0xfefffff8b3b37812 */ /* 0x000fe200078ec0ff */
[----:B------:R-:W-:Y:S02]  /*a300*/  HADD2.F32 R86, -RZ, R89.H1_H1 ;  /* 0x30000059ff567230 */ /* 0x000fe40000004100 */
[--C-:B------:R-:W-:Y:S02]  /*a310*/  HADD2.F32 R85, -RZ, R90.reuse.H0_H0 ;  /* 0x2000005aff557230 */ /* 0x100fe40000004100 */
[----:B------:R-:W-:Y:S02]  /*a320*/  HADD2.F32 R88, -RZ, R90.H1_H1 ;  /* 0x3000005aff587230 */ /* 0x000fe40000004100 */
[----:B-1----:R-:W1:Y:S01]  /*a330*/  LDTM.x64 R4, tmem[UR4+0xc0] ;  /* 0x0000c004000479ee */ /* 0x002e620008340000 */
[----:B------:R-:W-:Y:S01]  /*a340*/  NOP ;  /* 0x0000000000007918 */ /* 0x000fe20000000000 */
[----:B-1----:R1:W-:Y:S01]  /*a350*/  SYNCS.ARRIVE.TRANS64.RED.A1T0 RZ, [R179+URZ], RZ ;  /* 0x000000ffb3ff79a7 */ /* 0x0023e200081004ff */
[--C-:B------:R-:W-:Y:S02]  /*a360*/  HADD2.F32 R87, -RZ, R91.reuse.H0_H0 ;  /* 0x2000005bff577230 */ /* 0x100fe40000004100 */
[----:B------:R-:W-:Y:S02]  /*a370*/  HADD2.F32 R90, -RZ, R91.H1_H1 ;  /* 0x3000005bff5a7230 */ /* 0x000fe40000004100 */
[--C-:B----4-:R-:W-:Y:S02]  /*a380*/  HADD2.F32 R89, -RZ, R96.reuse.H0_H0 ;  /* 0x20000060ff597230 */ /* 0x110fe40000004100 */
[----:B------:R-:W-:Y:S02]  /*a390*/  HADD2.F32 R91, -RZ, R96.H1_H1 ;  /* 0x30000060ff5b7230 */ /* 0x000fe40000004100 */
[--C-:B------:R-:W-:Y:S02]  /*a3a0*/  HADD2.F32 R92, -RZ, R97.reuse.H0_H0 ;  /* 0x20000061ff5c7230 */ /* 0x100fe40000004100 */
[----:B------:R-:W-:Y:S02]  /*a3b0*/  HADD2.F32 R94, -RZ, R97.H1_H1 ;  /* 0x30000061ff5e7230 */ /* 0x000fe40000004100 */
[--C-:B------:R-:W-:Y:S02]  /*a3c0*/  HADD2.F32 R93, -RZ, R98.reuse.H0_H0 ;  /* 0x20000062ff5d7230 */ /* 0x100fe40000004100 */
[----:B------:R-:W-:Y:S02]  /*a3d0*/  HADD2.F32 R96, -RZ, R98.H1_H1 ;  /* 0x30000062ff607230 */ /* 0x000fe40000004100 */
[--C-:B------:R-:W-:Y:S02]  /*a3e0*/  HADD2.F32 R95, -RZ, R99.reuse.H0_H0 ;  /* 0x20000063ff5f7230 */ /* 0x100fe40000004100 */
[----:B------:R-:W-:Y:S02]  /*a3f0*/  HADD2.F32 R98, -RZ, R99.H1_H1 ;  /* 0x30000063ff627230 */ /* 0x000fe40000004100 */
[--C-:B------:R-:W-:Y:S02]  /*a400*/  HADD2.F32 R97, -RZ, R104.reuse.H0_H0 ;  /* 0x20000068ff617230 */ /* 0x100fe40000004100 */
[C---:B------:R-:W-:Y:S01]  /*a410*/  FMUL R4, R78.reuse, R4 ;  /* 0x000000044e047220 */ /* 0x040fe20000400000 */
[C---:B------:R-:W-:Y:S01]  /*a420*/  FMUL R5, R78.reuse, R5 ;  /* 0x000000054e057220 */ /* 0x040fe20000400000 */
[C---:B------:R-:W-:Y:S01]  /*a430*/  FMUL R6, R78.reuse, R6 ;  /* 0x000000064e067220 */ /* 0x040fe20000400000 */
[C---:B------:R-:W-:Y:S01]  /*a440*/  FMUL R7, R78.reuse, R7 ;  /* 0x000000074e077220 */ /* 0x040fe20000400000 */
[C---:B------:R-:W-:Y:S01]  /*a450*/  FFMA R4, R81.reuse, R82, R4 ;  /* 0x0000005251047223 */ /* 0x040fe20000000004 */
[C---:B------:R-:W-:Y:S01]  /*a460*/  FFMA R5, R81.reuse, R84, R5 ;  /* 0x0000005451057223 */ /* 0x040fe20000000005 */
[C---:B------:R-:W-:Y:S01]  /*a470*/  FFMA R6, R81.reuse, R83, R6 ;  /* 0x0000005351067223 */ /* 0x040fe20000000006 */
[----:B------:R-:W-:Y:S01]  /*a480*/  FFMA R7, R81, R86, R7 ;  /* 0x0000005651077223 */ /* 0x000fe20000000007 */
[C---:B------:R-:W-:Y:S01]  /*a490*/  FMUL R8, R78.reuse, R8 ;  /* 0x000000084e087220 */ /* 0x040fe20000400000 */
[C---:B------:R-:W-:Y:S01]  /*a4a0*/  FMUL R9, R78.reuse, R9 ;  /* 0x000000094e097220 */ /* 0x040fe20000400000 */
[----:B------:R-:W-:Y:S01]  /*a4b0*/  F2FP.F16.F32.PACK_AB R4, R5, R4 ;  /* 0x000000040504723e */ /* 0x000fe200000000ff */
[C---:B------:R-:W-:Y:S01]  /*a4c0*/  FMUL R10, R78.reuse, R10 ;  /* 0x0000000a4e0a7220 */ /* 0x040fe20000400000 */
[----:B------:R-:W-:Y:S01]  /*a4d0*/  F2FP.F16.F32.PACK_AB R5, R7, R6 ;  /* 0x000000060705723e */ /* 0x000fe200000000ff */
[C---:B------:R-:W-:Y:S01]  /*a4e0*/  FFMA R8, R81.reuse, R85, R8 ;  /* 0x0000005551087223 */ /* 0x040fe20000000008 */
[C---:B------:R-:W-:Y:S01]  /*a4f0*/  FFMA R9, R81.reuse, R88, R9 ;  /* 0x0000005851097223 */ /* 0x040fe20000000009 */
[----:B------:R-:W-:Y:S01]  /*a500*/  FFMA R10, R81, R87, R10 ;  /* 0x00000057510a7223 */ /* 0x000fe2000000000a */
[C---:B------:R-:W-:Y:S01]  /*a510*/  FMUL R11, R78.reuse, R11 ;  /* 0x0000000b4e0b7220 */ /* 0x040fe20000400000 */
[C---:B------:R-:W-:Y:S01]  /*a520*/  FMUL R0, R78.reuse, R12 ;  /* 0x0000000c4e007220 */ /* 0x040fe20000400000 */
[C---:B------:R-:W-:Y:S01]  /*a530*/  FMUL R2, R78.reuse, R13 ;  /* 0x0000000d4e027220 */ /* 0x040fe20000400000 */
[----:B------:R-:W-:Y:S01]  /*a540*/  F2FP.F16.F32.PACK_AB R6, R9, R8 ;  /* 0x000000080906723e */ /* 0x000fe200000000ff */
[C---:B------:R-:W-:Y:S01]  /*a550*/  FFMA R11, R81.reuse, R90, R11 ;  /* 0x0000005a510b7223 */ /* 0x040fe2000000000b */
[C---:B------:R-:W-:Y:S01]  /*a560*/  FFMA R0, R81.reuse, R89, R0 ;  /* 0x0000005951007223 */ /* 0x040fe20000000000 */
[----:B------:R-:W-:Y:S01]  /*a570*/  FFMA R2, R81, R91, R2 ;  /* 0x0000005b51027223 */ /* 0x000fe20000000002 */
[C---:B------:R-:W-:Y:S01]  /*a580*/  FMUL R3, R78.reuse, R14 ;  /* 0x0000000e4e037220 */ /* 0x040fe20000400000 */
[C---:B------:R-:W-:Y:S01]  /*a590*/  FMUL R15, R78.reuse, R15 ;  /* 0x0000000f4e0f7220 */ /* 0x040fe20000400000 */
[----:B------:R-:W-:Y:S01]  /*a5a0*/  F2FP.F16.F32.PACK_AB R7, R11, R10 ;  /* 0x0000000a0b07723e */ /* 0x000fe200000000ff */
[----:B------:R-:W-:Y:S01]  /*a5b0*/  FMUL R12, R78, R16 ;  /* 0x000000104e0c7220 */ /* 0x000fe20000400000 */
[----:B------:R-:W-:Y:S01]  /*a5c0*/  F2FP.F16.F32.PACK_AB R8, R2, R0 ;  /* 0x000000000208723e */ /* 0x000fe200000000ff */
[C---:B------:R-:W-:Y:S01]  /*a5d0*/  FFMA R3, R81.reuse, R92, R3 ;  /* 0x0000005c51037223 */ /* 0x040fe20000000003 */
[C---:B------:R-:W-:Y:S01]  /*a5e0*/  FFMA R15, R81.reuse, R94, R15 ;  /* 0x0000005e510f7223 */ /* 0x040fe2000000000f */
[----:B------:R1:W-:Y:S01]  /*a5f0*/  STS.128 [R178+UR48+0xc400], R4 ;  /* 0x00c40004b2007988 */ /* 0x0003e20008000c30 */
[----:B------:R-:W-:Y:S01]  /*a600*/  FFMA R12, R81, R93, R12 ;  /* 0x0000005d510c7223 */ /* 0x000fe2000000000c */
[C---:B------:R-:W-:Y:S01]  /*a610*/  FMUL R13, R78.reuse, R17 ;  /* 0x000000114e0d7220 */ /* 0x040fe20000400000 */
[C---:B------:R-:W-:Y:S01]  /*a620*/  FMUL R14, R78.reuse, R18 ;  /* 0x000000124e0e7220 */ /* 0x040fe20000400000 */
[----:B------:R-:W-:Y:S01]  /*a630*/  F2FP.F16.F32.PACK_AB R9, R15, R3 ;  /* 0x000000030f09723e */ /* 0x000fe200000000ff */
[C---:B------:R-:W-:Y:S01]  /*a640*/  FMUL R19, R78.reuse, R19 ;  /* 0x000000134e137220 */ /* 0x040fe20000400000 */
[C---:B------:R-:W-:Y:S01]  /*a650*/  FFMA R13, R81.reuse, R96, R13 ;  /* 0x00000060510d7223 */ /* 0x040fe2000000000d */
[C---:B------:R-:W-:Y:S01]  /*a660*/  FFMA R14, R81.reuse, R95, R14 ;  /* 0x0000005f510e7223 */ /* 0x040fe2000000000e */
[----:B------:R-:W-:Y:S02]  /*a670*/  HADD2.F32 R100, -RZ, R104.H1_H1 ;  /* 0x30000068ff647230 */ /* 0x000fe40000004100 */
[----:B------:R-:W-:Y:S01]  /*a680*/  FFMA R19, R81, R98, R19 ;  /* 0x0000006251137223 */ /* 0x000fe20000000013 */
[C---:B------:R-:W-:Y:S01]  /*a690*/  FMUL R16, R78.reuse, R20 ;  /* 0x000000144e107220 */ /* 0x040fe20000400000 */
[----:B------:R-:W-:Y:S01]  /*a6a0*/  F2FP.F16.F32.PACK_AB R10, R13, R12 ;  /* 0x0000000c0d0a723e */ /* 0x000fe200000000ff */
[--C-:B------:R-:W-:Y:S02]  /*a6b0*/  HADD2.F32 R99, -RZ, R105.reuse.H0_H0 ;  /* 0x20000069ff637230 */ /* 0x100fe40000004100 */
[C---:B------:R-:W-:Y:S01]  /*a6c0*/  FMUL R17, R78.reuse, R21 ;  /* 0x000000154e117220 */ /* 0x040fe20000400000 */
[----:B------:R-:W-:Y:S01]  /*a6d0*/  F2FP.F16.F32.PACK_AB R11, R19, R14 ;  /* 0x0000000e130b723e */ /* 0x000fe200000000ff */
[C---:B------:R-:W-:Y:S01]  /*a6e0*/  FFMA R16, R81.reuse, R97, R16 ;  /* 0x0000006151107223 */ /* 0x040fe20000000010 */
[----:B------:R-:W-:Y:S02]  /*a6f0*/  HADD2.F32 R102, -RZ, R105.H1_H1 ;  /* 0x30000069ff667230 */ /* 0x000fe40000004100 */
[----:B------:R-:W-:Y:S01]  /*a700*/  FFMA R17, R81, R100, R17 ;  /* 0x0000006451117223 */ /* 0x000fe20000000011 */
[C---:B------:R-:W-:Y:S01]  /*a710*/  FMUL R18, R78.reuse, R22 ;  /* 0x000000164e127220 */ /* 0x040fe20000400000 */
[----:B------:R1:W-:Y:S01]  /*a720*/  STS.128 [R180+0xc400], R8 ;  /* 0x00c40008b4007388 */ /* 0x0003e20000000c00 */
[--C-:B------:R-:W-:Y:S02]  /*a730*/  HADD2.F32 R101, -RZ, R106.reuse.H0_H0 ;  /* 0x2000006aff657230 */ /* 0x100fe40000004100 */
[C---:B------:R-:W-:Y:S01]  /*a740*/  FMUL R23, R78.reuse, R23 ;  /* 0x000000174e177220 */ /* 0x040fe20000400000 */
[----:B------:R-:W-:Y:S01]  /*a750*/  F2FP.F16.F32.PACK_AB R16, R17, R16 ;  /* 0x000000101110723e */ /* 0x000fe200000000ff */
[C---:B------:R-:W-:Y:S01]  /*a760*/  FFMA R18, R81.reuse, R99, R18 ;  /* 0x0000006351127223 */ /* 0x040fe20000000012 */
[----:B------:R-:W-:Y:S02]  /*a770*/  HADD2.F32 R104, -RZ, R106.H1_H1 ;  /* 0x3000006aff687230 */ /* 0x000fe40000004100 */
[----:B------:R-:W-:Y:S01]  /*a780*/  FFMA R23, R81, R102, R23 ;  /* 0x0000006651177223 */ /* 0x000fe20000000017 */
[C---:B------:R-:W-:Y:S01]  /*a790*/  FMUL R20, R78.reuse, R24 ;  /* 0x000000184e147220 */ /* 0x040fe20000400000 */
[--C-:B------:R-:W-:Y:S02]  /*a7a0*/  HADD2.F32 R103, -RZ, R107.reuse.H0_H0 ;  /* 0x2000006bff677230 */ /* 0x100fe40000004100 */
[C---:B------:R-:W-:Y:S01]  /*a7b0*/  FMUL R21, R78.reuse, R25 ;  /* 0x000000194e157220 */ /* 0x040fe20000400000 */
[----:B------:R-:W-:Y:S01]  /*a7c0*/  HADD2.F32 R106, -RZ, R107.H1_H1 ;  /* 0x3000006bff6a7230 */ /* 0x000fe20000004100 */
[----:B------:R-:W-:Y:S01]  /*a7d0*/  F2FP.F16.F32.PACK_AB R17, R23, R18 ;  /* 0x000000121711723e */ /* 0x000fe200000000ff */
[C---:B------:R-:W-:Y:S01]  /*a7e0*/  FFMA R20, R81.reuse, R101, R20 ;  /* 0x0000006551147223 */ /* 0x040fe20000000014 */
        /* <DEDUP_REMOVED lines=16> */
[--C-:B------:R-:W-:Y:S01]  /*a8f0*/  HADD2.F32 R109, -RZ, R114.reuse.H0_H0 ;  /* 0x20000072ff6d7230 */ /* 0x100fe20000004100 */
[----:B------:R1:W-:Y:S01]  /*a900*/  STS.128 [R177+0xc400], R16 ;  /* 0x00c40010b1007388 */ /* 0x0003e20000000c00 */
        /* <DEDUP_REMOVED lines=69> */
[C---:B------:R-:W-:Y:S01]  /*ad60*/  FFMA R45, R81.reuse, R128, R45 ;  /* 0x00000080512d7223 */ /* 0x040fe2000000002d */
[C---:B------:R-:W-:Y:S01]  /*ad70*/  FMUL R46, R78.reuse, R50 ;  /* 0x000000324e2e7220 */ /* 0x040fe20000400000 */
[--C-:B------:R-:W-:Y:S02]  /*ad80*/  HADD2.F32 R129, -RZ, R136.reuse.H0_H0 ;  /* 0x20000088ff817230 */ /* 0x100fe40000004100 */
[C---:B------:R-:W-:Y:S01]  /*ad90*/  FMUL R51, R78.reuse, R51 ;  /* 0x000000334e337220 */ /* 0x040fe20000400000 */
[----:B------:R-:W-:Y:S02]  /*ada0*/  HADD2.F32 R132, -RZ, R136.H1_H1 ;  /* 0x30000088ff847230 */ /* 0x000fe40000004100 */
[C---:B------:R-:W-:Y:S01]  /*adb0*/  FMUL R48, R78.reuse, R52 ;  /* 0x000000344e307220 */ /* 0x040fe20000400000 */
[--C-:B------:R-:W-:Y:S02]  /*adc0*/  HADD2.F32 R131, -RZ, R137.reuse.H0_H0 ;  /* 0x20000089ff837230 */ /* 0x100fe40000004100 */
[C---:B------:R-:W-:Y:S01]  /*add0*/  FMUL R49, R78.reuse, R53 ;  /* 0x000000354e317220 */ /* 0x040fe20000400000 */
[C---:B------:R-:W-:Y:S01]  /*ade0*/  FFMA R46, R81.reuse, R127, R46 ;  /* 0x0000007f512e7223 */ /* 0x040fe2000000002e */
[----:B------:R-:W-:Y:S02]  /*adf0*/  HADD2.F32 R134, -RZ, R137.H1_H1 ;  /* 0x30000089ff867230 */ /* 0x000fe40000004100 */
[C---:B------:R-:W-:Y:S01]  /*ae00*/  FMUL R50, R78.reuse, R54 ;  /* 0x000000364e327220 */ /* 0x040fe20000400000 */
[C---:B------:R-:W-:Y:S01]  /*ae10*/  FFMA R51, R81.reuse, R130, R51 ;  /* 0x0000008251337223 */ /* 0x040fe20000000033 */
        /* <DEDUP_REMOVED lines=11> */
[----:B------:R-:W-:Y:S01]  /*aed0*/  FFMA R55, R81, R134, R55 ;  /* 0x0000008651377223 */ /* 0x000fe20000000037 */
[--C-:B------:R-:W-:Y:S02]  /*aee0*/  HADD2.F32 R137, -RZ, R144.reuse.H0_H0 ;  /* 0x20000090ff897230 */ /* 0x100fe40000004100 */
[C---:B------:R-:W-:Y:S01]  /*aef0*/  FMUL R59, R78.reuse, R59 ;  /* 0x0000003b4e3b7220 */ /* 0x040fe20000400000 */
[----:B------:R-:W-:Y:S01]  /*af00*/  F2FP.F16.F32.PACK_AB R42, R45, R44 ;  /* 0x0000002c2d2a723e */ /* 0x000fe200000000ff */
[----:B------:R-:W-:Y:S01]  /*af10*/  FFMA R52, R81, R133, R52 ;  /* 0x0000008551347223 */ /* 0x000fe20000000034 */
[----:B------:R-:W-:Y:S01]  /*af20*/  F2FP.F16.F32.PACK_AB R43, R51, R46 ;  /* 0x0000002e332b723e */ /* 0x000fe200000000ff */
[----:B------:R-:W-:Y:S02]  /*af30*/  HADD2.F32 R140, -RZ, R144.H1_H1 ;  /* 0x30000090ff8c7230 */ /* 0x000fe40000004100 */
[C---:B------:R-:W-:Y:S01]  /*af40*/  FMUL R56, R78.reuse, R60 ;  /* 0x0000003c4e387220 */ /* 0x040fe20000400000 */
[C---:B------:R-:W-:Y:S01]  /*af50*/  FFMA R53, R81.reuse, R136, R53 ;  /* 0x0000008851357223 */ /* 0x040fe20000000035 */
[--C-:B------:R-:W-:Y:S01]  /*af60*/  HADD2.F32 R139, -RZ, R145.reuse.H0_H0 ;  /* 0x20000091ff8b7230 */ /* 0x100fe20000004100 */
[----:B------:R1:W-:Y:S01]  /*af70*/  STS.128 [R183+0xc400], R40 ;  /* 0x00c40028b7007388 */ /* 0x0003e20000000c00 */
        /* <DEDUP_REMOVED lines=15> */
[----:B------:R-:W-:Y:S02]  /*b070*/  HADD2.F32 R146, -RZ, R147.H1_H1 ;  /* 0x30000093ff927230 */ /* 0x000fe40000004100 */
[C---:B------:R-:W-:Y:S01]  /*b080*/  FMUL R62, R78.reuse, R66 ;  /* 0x000000424e3e7220 */ /* 0x040fe20000400000 */
[----:B------:R-:W-:Y:S01]  /*b090*/  F2FP.F16.F32.PACK_AB R49, R55, R50 ;  /* 0x000000323731723e */ /* 0x000fe200000000ff */
        /* <DEDUP_REMOVED lines=31> */
.L_x_138:
[----:B------:R-:W-:Y:S05]  /*b290*/  BSYNC.RECONVERGENT B0 ;  /* 0x0000000000007941 */ /* 0x000fea0003800200 */
.L_x_137:
[----:B------:R-:W-:Y:S01]  /*b2a0*/  BAR.SYNC.DEFER_BLOCKING 0x1, 0x80 ;  /* 0x0042000000007b1d */ /* 0x000fe20000010000 */
[----:B------:R-:W-:Y:S01]  /*b2b0*/  UISETP.NE.AND UP0, UPT, UR49, -0x4, UPT ;  /* 0xfffffffc3100788c */ /* 0x000fe2000bf05270 */
[----:B------:R-:W-:Y:S08]  /*b2c0*/  IADD3 R76, PT, PT, R76, 0x1, RZ ;  /* 0x000000014c4c7810 */ /* 0x000ff00007ffe0ff */
[----:B------:R-:W-:Y:S05]  /*b2d0*/  BRA.U !UP0, `(.L_x_139) ;  /* 0x0000000108287547 */ /* 0x000fea000b800000 */
[----:B------:R-:W-:Y:S01]  /*b2e0*/  ISETP.NE.AND P0, PT, R176, RZ, PT ;  /* 0x000000ffb000720c */ /* 0x000fe20003f05270 */
[----:B------:R-:W-:Y:S01]  /*b2f0*/  IMAD.U32 R3, RZ, RZ, UR51 ;  /* 0x00000033ff037e24 */ /* 0x000fe2000f8e00ff */
[----:B------:R-:W-:Y:S01]  /*b300*/  UIADD3 UR51, UPT, UPT, UR51, 0x1, URZ ;  /* 0x0000000133337890 */ /* 0x000fe2000fffe0ff */
[----:B------:R-:W-:Y:S03]  /*b310*/  IMAD.U32 R0, RZ, RZ, UR37 ;  /* 0x00000025ff007e24 */ /* 0x000fe6000f8e00ff */
[----:B------:R-:W-:Y:S04]  /*b320*/  UISETP.NE.AND UP0, UPT, UR51, 0x4, UPT ;  /* 0x000000043300788c */ /* 0x000fe8000bf05270 */
[----:B------:R-:W-:Y:S03]  /*b330*/  USEL UR51, UR51, URZ, UP0 ;  /* 0x000000ff33337287 */ /* 0x000fe60008000000 */
[----:B------:R-:W-:Y:S05]  /*b340*/  @P0 LEA R3, R3, UR48, 0x3 ;  /* 0x0000003003030c11 */ /* 0x000fea000f8e18ff */
[----:B------:R-:W-:Y:S05]  /*b350*/  @P0 VIADD R3, R3, 0x40 ;  /* 0x0000004003030836 */ /* 0x000fea0000000000 */
[----:B------:R-:W-:Y:S04]  /*b360*/  @P0 PRMT R0, R0, 0x654, R3 ;  /* 0x0000065400000816 */ /* 0x000fe80000000003 */
[----:B------:R2:W-:Y:S03]  /*b370*/  @P0 SYNCS.ARRIVE.TRANS64.RED.A1T0 RZ, [R0+URZ], RZ ;  /* 0x000000ff00ff09a7 */ /* 0x0005e600081004ff */
.L_x_139:
[----:B------:R-:W-:Y:S01]  /*b380*/  ISETP.NE.AND P2, PT, R171, RZ, PT ;  /* 0x000000ffab00720c */ /* 0x000fe20003f45270 */
[----:B------:R-:W-:Y:S01]  /*b390*/  UIADD3 UR49, UPT, UPT, UR49, 0x4, URZ ;  /* 0x0000000431317890 */ /* 0x000fe2000fffe0ff */
[----:B------:R-:W-:Y:S01]  /*b3a0*/  ISETP.NE.AND P0, PT, R173, 0x2, PT ;  /* 0x00000002ad00780c */ /* 0x000fe20003f05270 */
[----:B------:R-:W-:Y:S01]  /*b3b0*/  IMAD.IADD R20, R75, 0x1, R154 ;  /* 0x000000014b147824 */ /* 0x000fe200078e029a */
[----:B------:R-:W-:Y:S01]  /*b3c0*/  ISETP.NE.AND P1, PT, R76, 0x2, PT ;  /* 0x000000024c00780c */ /* 0x000fe20003f25270 */
[----:B------:R-:W-:Y:S01]  /*b3d0*/  IMAD.IADD R21, R77, 0x1, R156 ;  /* 0x000000014d157824 */ /* 0x000fe200078e029c */
[----:B--2---:R-:W-:Y:S02]  /*b3e0*/  SEL R0, RZ, 0x1, P0 ;  /* 0x00000001ff007807 */ /* 0x004fe40000000000 */
[----:B------:R-:W-:Y:S02]  /*b3f0*/  SEL R3, RZ, 0x1, P1 ;  /* 0x00000001ff037807 */ /* 0x000fe40000800000 */
[----:B------:R-:W-:Y:S02]  /*b400*/  LOP3.LUT R165, R165, R0, RZ, 0x3c, !PT ;  /* 0x00000000a5a57212 */ /* 0x000fe400078e3cff */
[----:B------:R-:W-:Y:S02]  /*b410*/  LOP3.LUT R166, R166, R3, RZ, 0x3c, !PT ;  /* 0x00000003a6a67212 */ /* 0x000fe400078e3cff */
[----:B------:R-:W-:Y:S02]  /*b420*/  @P2 R2UR UR36, R164 ;  /* 0x00000000a42422ca */ /* 0x000fe400000e0000 */
[----:B------:R-:W-:Y:S02]  /*b430*/  SEL R173, R173, RZ, P0 ;  /* 0x000000ffadad7207 */ /* 0x000fe40000000000 */
[----:B------:R-:W-:Y:S01]  /*b440*/  SEL R76, R76, RZ, P1 ;  /* 0x000000ff4c4c7207 */ /* 0x000fe20000800000 */
[----:B------:R-:W-:Y:S10]  /*b450*/  @P2 BRA `(.L_x_140) ;  /* 0xffffffa000102947 */ /* 0x000ff4000383ffff */
[----:B------:R-:W-:-:S09]  /*b460*/  UISETP.NE.AND UP0, UPT, UR50, URZ, UPT ;  /* 0x000000ff3200728c */ /* 0x000fd2000bf05270 */
[----:B------:R-:W-:Y:S05]  /*b470*/  BRA.U !UP0, `(.L_x_141) ;  /* 0x0000000108487547 */ /* 0x000fea000b800000 */
[----:B------:R-:W2:Y:S02]  /*b480*/  LDCU.64 UR4, c[0x0][0x890] ;  /* 0x00011200ff0477ac */ /* 0x000ea40008000a00 */
[----:B--2---:R-:W-:-:S04]  /*b490*/  UISETP.NE.U32.AND UP0, UPT, UR4, URZ, UPT ;  /* 0x000000ff0400728c */ /* 0x004fc8000bf05070 */
[----:B------:R-:W-:-:S09]  /*b4a0*/  UISETP.NE.AND.EX UP0, UPT, UR5, URZ, UPT, UP0 ;  /* 0x000000ff0500728c */ /* 0x000fd2000bf05300 */
[----:B------:R-:W-:Y:S05]  /*b4b0*/  BRA.U UP0, `(.L_x_142) ;  /* 0x00000001000c7547 */ /* 0x000fea000b800000 */
[----:B------:R-:W-:-:S13]  /*b4c0*/  FSETP.NEU.AND P0, PT, R81, RZ, PT ;  /* 0x000000ff5100720b */ /* 0x000fda0003f0d000 */
[----:B------:R-:W-:Y:S05]  /*b4d0*/  @!P0 EXIT ;  /* 0x000000000000894d */ /* 0x000fea0003800000 */
[----:B------:R-:W-:Y:S05]  /*b4e0*/  BRA `(.L_x_141) ;  /* 0x00000000002c7947 */ /* 0x000fea0003800000 */
.L_x_142:
[----:B------:R-:W-:Y:S01]  /*b4f0*/  ISETP.NE.AND P0, PT, R172, RZ, PT ;  /* 0x000000ffac00720c */ /* 0x000fe20003f05270 */
[----:B------:R-:W-:-:S12]  /*b500*/  BSSY.RECONVERGENT B0, `(.L_x_141) ;  /* 0x0000009000007945 */ /* 0x000fd80003800200 */
[----:B------:R-:W-:Y:S05]  /*b510*/  @P0 BRA `(.L_x_143) ;  /* 0x0000000000140947 */ /* 0x000fea0003800000 */
[----:B------:R-:W2:Y:S02]  /*b520*/  LDCU.64 UR4, c[0x0][0x888] ;  /* 0x00011100ff0477ac */ /* 0x000ea40008000a00 */
[----:B--2---:R-:W-:-:S04]  /*b530*/  ISETP.NE.U32.AND P0, PT, RZ, UR4, PT ;  /* 0x00000004ff007c0c */ /* 0x004fc8000bf05070 */
[----:B------:R-:W-:-:S13]  /*b540*/  ISETP.NE.AND.EX P0, PT, RZ, UR5, PT, P0 ;  /* 0x00000005ff007c0c */ /* 0x000fda000bf05300 */
[----:B------:R-:W-:Y:S05]  /*b550*/  @!P0 EXIT ;  /* 0x000000000000894d */ /* 0x000fea0003800000 */
[----:B------:R-:W-:Y:S05]  /*b560*/  BRA `(.L_x_144) ;  /* 0x0000000000087947 */ /* 0x000fea0003800000 */
.L_x_143:
[----:B------:R-:W-:-:S13]  /*b570*/  FSETP.NEU.AND P0, PT, R81, RZ, PT ;  /* 0x000000ff5100720b */ /* 0x000fda0003f0d000 */
[----:B------:R-:W-:Y:S05]  /*b580*/  @!P0 EXIT ;  /* 0x000000000000894d */ /* 0x000fea0003800000 */
.L_x_144:
[----:B------:R-:W-:Y:S05]  /*b590*/  BSYNC.RECONVERGENT B0 ;  /* 0x0000000000007941 */ /* 0x000fea0003800200 */
.L_x_141:
[----:B------:R-:W-:Y:S01]  /*b5a0*/  ULEA UR4, UR51, UR48, 0x3 ;  /* 0x0000003033047291 */ /* 0x000fe2000f8e18ff */
[----:B------:R-:W-:-:S04]  /*b5b0*/  DEPBAR.LE SB0, 0x0 ;  /* 0x000080000000791a */ /* 0x000fc80000000000 */
[----:B------:R-:W-:-:S04]  /*b5c0*/  UIADD3 UR4, UPT, UPT, UR4, 0x40, URZ ;  /* 0x0000004004047890 */ /* 0x000fc8000fffe0ff */
[----:B------:R-:W-:-:S09]  /*b5d0*/  UPRMT UR4, UR37, 0x654, UR4 ;  /* 0x0000065425047896 */ /* 0x000fd20008000004 */
[----:B------:R-:W-:Y:S01]  /*b5e0*/  SYNCS.ARRIVE.TRANS64.RED.A1T0 RZ, [UR4], RZ ;  /* 0x000000ffffff79a7 */ /* 0x000fe20008100404 */
[----:B------:R-:W-:Y:S05]  /*b5f0*/  EXIT ;  /* 0x000000000000794d */ /* 0x000fea0003800000 */
.L_x_24:
[----:B--2---:R2:W4:Y:S02]  /*b600*/  SYNCS.PHASECHK.TRANS64.TRYWAIT P0, [R3+URZ+0xc0], R2 ;  /* 0x0000c002030075a7 */ /* 0x00452400080011ff */
[----:B----4-:R-:W-:Y:S05]  /*b610*/  @!P0 NANOSLEEP.SYNCS 0x989680 ;  /* 0x009896800000895d */ /* 0x010fea0003900000 */
[----:B------:R-:W4:Y:S02]  /*b620*/  @!P0 SYNCS.PHASECHK.TRANS64 P0, [R3+URZ+0xc0], R2 ;  /* 0x0000c002030085a7 */ /* 0x000f2400080010ff */
[----:B----4-:R-:W-:Y:S05]  /*b630*/  @!P0 BRA `(.L_x_24) ;  /* 0xfffffffc00f08947 */ /* 0x010fea000383ffff */
[----:B------:R-:W-:Y:S05]  /*b640*/  BRA `(.L_x_145) ;  /* 0xffffff6000507947 */ /* 0x000fea000383ffff */
.L_x_27:
[----:B-1----:R-:W-:-:S07]  /*b650*/  MOV R2, UR33 ;  /* 0x0000002100027c02 */ /* 0x002fce0008000f00 */
.L_x_146:
[----:B-1----:R1:W2:Y:S02]  /*b660*/  SYNCS.PHASECHK.TRANS64.TRYWAIT P0, [R2+URZ+0x10], R5 ;  /* 0x00001005020075a7 */ /* 0x0022a400080011ff */
[----:B--2---:R-:W-:Y:S05]  /*b670*/  @!P0 NANOSLEEP.SYNCS 0x989680 ;  /* 0x009896800000895d */ /* 0x004fea0003900000 */
[----:B------:R-:W2:Y:S02]  /*b680*/  @!P0 SYNCS.PHASECHK.TRANS64 P0, [R2+URZ+0x10], R5 ;  /* 0x00001005020085a7 */ /* 0x000ea400080010ff */
[----:B--2---:R-:W-:Y:S05]  /*b690*/  @!P0 BRA `(.L_x_146) ;  /* 0xfffffffc00f08947 */ /* 0x004fea000383ffff */
[----:B------:R-:W-:Y:S05]  /*b6a0*/  BRA `(.L_x_26) ;  /* 0xffffff6000b47947 */ /* 0x000fea000383ffff */
.L_x_34:
[----:B-1----:R-:W-:-:S07]  /*b6b0*/  MOV R2, UR33 ;  /* 0x0000002100027c02 */ /* 0x002fce0008000f00 */
.L_x_147:
[----:B-1----:R1:W2:Y:S02]  /*b6c0*/  SYNCS.PHASECHK.TRANS64.TRYWAIT P0, [R2+URZ+0x10], R5 ;  /* 0x00001005020075a7 */ /* 0x0022a400080011ff */
[----:B--2---:R-:W-:Y:S05]  /*b6d0*/  @!P0 NANOSLEEP.SYNCS 0x989680 ;  /* 0x009896800000895d */ /* 0x004fea0003900000 */
[----:B------:R-:W2:Y:S02]  /*b6e0*/  @!P0 SYNCS.PHASECHK.TRANS64 P0, [R2+URZ+0x10], R5 ;  /* 0x00001005020085a7 */ /* 0x000ea400080010ff */
[----:B--2---:R-:W-:Y:S05]  /*b6f0*/  @!P0 BRA `(.L_x_147) ;  /* 0xfffffffc00f08947 */ /* 0x004fea000383ffff */
[----:B------:R-:W-:Y:S05]  /*b700*/  BRA `(.L_x_33) ;  /* 0xffffff64009c7947 */ /* 0x000fea000383ffff */
.L_x_39:
[----:B-1----:R1:W2:Y:S02]  /*b710*/  SYNCS.PHASECHK.TRANS64.TRYWAIT P0, [R2+URZ+0x70], R3 ;  /* 0x00007003020075a7 */ /* 0x0022a400080011ff */
[----:B--2---:R-:W-:Y:S05]  /*b720*/  @!P0 NANOSLEEP.SYNCS 0x989680 ;  /* 0x009896800000895d */ /* 0x004fea0003900000 */
[----:B------:R-:W2:Y:S02]  /*b730*/  @!P0 SYNCS.PHASECHK.TRANS64 P0, [R2+URZ+0x70], R3 ;  /* 0x00007003020085a7 */ /* 0x000ea400080010ff */
[----:B--2---:R-:W-:Y:S05]  /*b740*/  @!P0 BRA `(.L_x_39) ;  /* 0xfffffffc00f08947 */ /* 0x004fea000383ffff */
[----:B------:R-:W-:Y:S05]  /*b750*/  BRA `(.L_x_148) ;  /* 0xffffff6800647947 */ /* 0x000fea000383ffff */
.L_x_43:
[----:B---3--:R-:W-:-:S07]  /*b760*/  MOV R0, UR4 ;  /* 0x0000000400007c02 */ /* 0x008fce0008000f00 */
.L_x_149:
[----:B-1----:R1:W2:Y:S02]  /*b770*/  SYNCS.PHASECHK.TRANS64.TRYWAIT P0, [R0+URZ], R3 ;  /* 0x00000003000075a7 */ /* 0x0022a400080011ff */
[----:B--2---:R-:W-:Y:S05]  /*b780*/  @!P0 NANOSLEEP.SYNCS 0x989680 ;  /* 0x009896800000895d */ /* 0x004fea0003900000 */
[----:B------:R-:W2:Y:S02]  /*b790*/  @!P0 SYNCS.PHASECHK.TRANS64 P0, [R0+URZ], R3 ;  /* 0x00000003000085a7 */ /* 0x000ea400080010ff */
[----:B--2---:R-:W-:Y:S05]  /*b7a0*/  @!P0 BRA `(.L_x_149) ;  /* 0xfffffffc00f08947 */ /* 0x004fea000383ffff */
[----:B------:R-:W-:Y:S05]  /*b7b0*/  BRA `(.L_x_150) ;  /* 0xffffff6c00d47947 */ /* 0x000fea000383ffff */
.L_x_46:
[----:B-1----:R1:W2:Y:S02]  /*b7c0*/  SYNCS.PHASECHK.TRANS64.TRYWAIT P0, [R0+URZ+0xb0], R5 ;  /* 0x0000b005000075a7 */ /* 0x0022a400080011ff */
[----:B--2---:R-:W-:Y:S05]  /*b7d0*/  @!P0 NANOSLEEP.SYNCS 0x989680 ;  /* 0x009896800000895d */ /* 0x004fea0003900000 */
[----:B------:R-:W2:Y:S02]  /*b7e0*/  @!P0 SYNCS.PHASECHK.TRANS64 P0, [R0+URZ+0xb0], R5 ;  /* 0x0000b005000085a7 */ /* 0x000ea400080010ff */
[----:B--2---:R-:W-:Y:S05]  /*b7f0*/  @!P0 BRA `(.L_x_46) ;  /* 0xfffffffc00f08947 */ /* 0x004fea000383ffff */
[----:B------:R-:W-:Y:S05]  /*b800*/  BRA `(.L_x_151) ;  /* 0xffffff7000347947 */ /* 0x000fea000383ffff */
.L_x_47:
[----:B------:R-:W-:-:S07]  /*b810*/  MOV R0, UR5 ;  /* 0x0000000500007c02 */ /* 0x000fce0008000f00 */
.L_x_152:
[----:B-1----:R1:W2:Y:S02]  /*b820*/  SYNCS.PHASECHK.TRANS64.TRYWAIT P0, [R0+URZ+0x80], R7 ;  /* 0x00008007000075a7 */ /* 0x0022a400080011ff */
[----:B--2---:R-:W-:Y:S05]  /*b830*/  @!P0 NANOSLEEP.SYNCS 0x989680 ;  /* 0x009896800000895d */ /* 0x004fea0003900000 */
[----:B------:R-:W2:Y:S02]  /*b840*/  @!P0 SYNCS.PHASECHK.TRANS64 P0, [R0+URZ+0x80], R7 ;  /* 0x00008007000085a7 */ /* 0x000ea400080010ff */
[----:B--2---:R-:W-:Y:S05]  /*b850*/  @!P0 BRA `(.L_x_152) ;  /* 0xfffffffc00f08947 */ /* 0x004fea000383ffff */
[----:B------:R-:W-:Y:S05]  /*b860*/  BRA `(.L_x_153) ;  /* 0xffffff7000447947 */ /* 0x000fea000383ffff */
.L_x_48:
[----:B-1----:R1:W2:Y:S02]  /*b870*/  SYNCS.PHASECHK.TRANS64.TRYWAIT P1, [R0+URZ+0x70], R5 ;  /* 0x00007005000075a7 */ /* 0x0022a400080211ff */
[----:B--2---:R-:W-:Y:S05]  /*b880*/  @!P1 NANOSLEEP.SYNCS 0x989680 ;  /* 0x009896800000995d */ /* 0x004fea0003900000 */
[----:B------:R-:W2:Y:S02]  /*b890*/  @!P1 SYNCS.PHASECHK.TRANS64 P1, [R0+URZ+0x70], R5 ;  /* 0x00007005000095a7 */ /* 0x000ea400080210ff */
[----:B--2---:R-:W-:Y:S05]  /*b8a0*/  @!P1 BRA `(.L_x_48) ;  /* 0xfffffffc00f09947 */ /* 0x004fea000383ffff */
[----:B------:R-:W-:Y:S05]  /*b8b0*/  BRA `(.L_x_154) ;  /* 0xffffff7000747947 */ /* 0x000fea000383ffff */
.L_x_51:
[----:B------:R-:W-:-:S07]  /*b8c0*/  MOV R0, UR5 ;  /* 0x0000000500007c02 */ /* 0x000fce0008000f00 */
.L_x_155:
[----:B-1----:R1:W2:Y:S02]  /*b8d0*/  SYNCS.PHASECHK.TRANS64.TRYWAIT P0, [R0+URZ+0x80], R3 ;  /* 0x00008003000075a7 */ /* 0x0022a400080011ff */
[----:B--2---:R-:W-:Y:S05]  /*b8e0*/  @!P0 NANOSLEEP.SYNCS 0x989680 ;  /* 0x009896800000895d */ /* 0x004fea0003900000 */
[----:B------:R-:W2:Y:S02]  /*b8f0*/  @!P0 SYNCS.PHASECHK.TRANS64 P0, [R0+URZ+0x80], R3 ;  /* 0x00008003000085a7 */ /* 0x000ea400080010ff */
[----:B--2---:R-:W-:Y:S05]  /*b900*/  @!P0 BRA `(.L_x_155) ;  /* 0xfffffffc00f08947 */ /* 0x004fea000383ffff */
[----:B------:R-:W-:Y:S05]  /*b910*/  BRA `(.L_x_50) ;  /* 0xffffff7000c87947 */ /* 0x000fea000383ffff */
.L_x_60:
[----:B-1----:R-:W-:-:S04]  /*b920*/  MOV R4, UR6 ;  /* 0x0000000600047c02 */ /* 0x002fc80008000f00 */
[----:B------:R1:W2:Y:S03]  /*b930*/  SYNCS.PHASECHK.TRANS64.TRYWAIT P0, [R4+URZ+0x8], R5 ;  /* 0x00000805040075a7 */ /* 0x0002a600080011ff */
[----:B--2---:R-:W-:Y:S05]  /*b940*/  @!P0 NANOSLEEP.SYNCS 0x989680 ;  /* 0x009896800000895d */ /* 0x004fea0003900000 */
[----:B------:R-:W2:Y:S02]  /*b950*/  @!P0 SYNCS.PHASECHK.TRANS64 P0, [R4+URZ+0x8], R5 ;  /* 0x00000805040085a7 */ /* 0x000ea400080010ff */
[----:B--2---:R-:W-:Y:S05]  /*b960*/  @!P0 BRA `(.L_x_60) ;  /* 0xfffffffc00ec8947 */ /* 0x004fea000383ffff */
[----:B------:R-:W-:Y:S05]  /*b970*/  BRA `(.L_x_59) ;  /* 0xffffff74007c7947 */ /* 0x000fea000383ffff */
.L_x_62:
[----:B------:R-:W-:Y:S01]  /*b980*/  BSSY B0, `(.L_x_156) ;  /* 0x0000006000007945 */ /* 0x000fe20003800000 */
[----:B------:R-:W-:-:S07]  /*b990*/  MOV R15, 0xffffffff ;  /* 0xffffffff000f7802 */ /* 0x000fce0000000f00 */
[----:B-1---5:R-:W-:Y:S05]  /*b9a0*/  WARPSYNC.COLLECTIVE R15, `(.L_x_157) ;  /* 0x000000000f0c7348 */ /* 0x022fea0003c00000 */
[----:B------:R-:W-:Y:S02]  /*b9b0*/  ELECT P6, UR79, PT ;  /* 0x00000000004f782f */ /* 0x000fe400038c0000 */
[----:B------:R-:W-:Y:S01]  /*b9c0*/  MOV R14, UR79 ;  /* 0x0000004f000e7c02 */ /* 0x000fe20008000f00 */
[----:B-1---5:R-:W-:Y:S10]  /*b9d0*/  ENDCOLLECTIVE ;  /* 0x000000000000791b */ /* 0x022ff40003800000 */
.L_x_157:
[----:B------:R-:W-:Y:S05]  /*b9e0*/  BSYNC B0 ;  /* 0x0000000000007941 */ /* 0x000fea0003800000 */
.L_x_156:
[----:B------:R-:W-:Y:S05]  /*b9f0*/  BRA `(.L_x_158) ;  /* 0xffffff7400ac7947 */ /* 0x000fea000383ffff */
.L_x_64:
[----:B-1----:R-:W-:-:S04]  /*ba00*/  MOV R2, UR6 ;  /* 0x0000000600027c02 */ /* 0x002fc80008000f00 */
[----:B------:R1:W2:Y:S03]  /*ba10*/  SYNCS.PHASECHK.TRANS64.TRYWAIT P0, [R2+URZ+0x8], R3 ;  /* 0x00000803020075a7 */ /* 0x0002a600080011ff */
[----:B--2---:R-:W-:Y:S05]  /*ba20*/  @!P0 NANOSLEEP.SYNCS 0x989680 ;  /* 0x009896800000895d */ /* 0x004fea0003900000 */
[----:B------:R-:W2:Y:S02]  /*ba30*/  @!P0 SYNCS.PHASECHK.TRANS64 P0, [R2+URZ+0x8], R3 ;  /* 0x00000803020085a7 */ /* 0x000ea400080010ff */
[----:B--2---:R-:W-:Y:S05]  /*ba40*/  @!P0 BRA `(.L_x_64) ;  /* 0xfffffffc00ec8947 */ /* 0x004fea000383ffff */
[----:B------:R-:W-:Y:S05]  /*ba50*/  BRA `(.L_x_63) ;  /* 0xffffff7400b07947 */ /* 0x000fea000383ffff */
.L_x_65:
[----:B-1----:R1:W2:Y:S02]  /*ba60*/  SYNCS.PHASECHK.TRANS64.TRYWAIT P0, [R0+URZ+0x70], R5 ;  /* 0x00007005000075a7 */ /* 0x0022a400080011ff */
[----:B--2---:R-:W-:Y:S05]  /*ba70*/  @!P0 NANOSLEEP.SYNCS 0x989680 ;  /* 0x009896800000895d */ /* 0x004fea0003900000 */
[----:B------:R-:W2:Y:S02]  /*ba80*/  @!P0 SYNCS.PHASECHK.TRANS64 P0, [R0+URZ+0x70], R5 ;  /* 0x00007005000085a7 */ /* 0x000ea400080010ff */
[----:B--2---:R-:W-:Y:S05]  /*ba90*/  @!P0 BRA `(.L_x_65) ;  /* 0xfffffffc00f08947 */ /* 0x004fea000383ffff */
[----:B------:R-:W-:Y:S05]  /*baa0*/  BRA `(.L_x_159) ;  /* 0xffffff7800bc7947 */ /* 0x000fea000383ffff */
.L_x_67:
[----:B------:R-:W-:-:S07]  /*bab0*/  MOV R0, UR8 ;  /* 0x0000000800007c02 */ /* 0x000fce0008000f00 */
.L_x_160:
[----:B-1----:R1:W2:Y:S02]  /*bac0*/  SYNCS.PHASECHK.TRANS64.TRYWAIT P0, [R0+URZ+0xa0], R5 ;  /* 0x0000a005000075a7 */ /* 0x0022a400080011ff */
[----:B--2---:R-:W-:Y:S05]  /*bad0*/  @!P0 NANOSLEEP.SYNCS 0x989680 ;  /* 0x009896800000895d */ /* 0x004fea0003900000 */
[----:B------:R-:W2:Y:S02]  /*bae0*/  @!P0 SYNCS.PHASECHK.TRANS64 P0, [R0+URZ+0xa0], R5 ;  /* 0x0000a005000085a7 */ /* 0x000ea400080010ff */
[----:B--2---:R-:W-:Y:S05]  /*baf0*/  @!P0 BRA `(.L_x_160) ;  /* 0xfffffffc00f08947 */ /* 0x004fea000383ffff */
[----:B------:R-:W-:Y:S05]  /*bb00*/  BRA `(.L_x_161) ;  /* 0xffffff7c00087947 */ /* 0x000fea000383ffff */
.L_x_70:
[----:B------:R-:W-:Y:S07]  /*bb10*/  MOV R0, UR14 ;  /* 0x0000000e00007c02 */ /* 0x000fee0008000f00 */
.L_x_162:
[----:B-1----:R1:W2:Y:S02]  /*bb20*/  SYNCS.PHASECHK.TRANS64.TRYWAIT P0, [R0+URZ], R5 ;  /* 0x00000005000075a7 */ /* 0x0022a400080011ff */
[----:B--2---:R-:W-:Y:S05]  /*bb30*/  @!P0 NANOSLEEP.SYNCS 0x989680 ;  /* 0x009896800000895d */ /* 0x004fea0003900000 */
[----:B------:R-:W2:Y:S02]  /*bb40*/  @!P0 SYNCS.PHASECHK.TRANS64 P0, [R0+URZ], R5 ;  /* 0x00000005000085a7 */ /* 0x000ea400080010ff */
[----:B--2---:R-:W-:Y:S05]  /*bb50*/  @!P0 BRA `(.L_x_162) ;  /* 0xfffffffc00f08947 */ /* 0x004fea000383ffff */
[----:B------:R-:W-:Y:S05]  /*bb60*/  BRA `(.L_x_69) ;  /* 0xffffff7c001c7947 */ /* 0x000fea000383ffff */
.L_x_74:
[----:B-1----:R-:W-:-:S07]  /*bb70*/  MOV R0, UR5 ;  /* 0x0000000500007c02 */ /* 0x002fce0008000f00 */
.L_x_163:
[----:B-1----:R1:W2:Y:S02]  /*bb80*/  SYNCS.PHASECHK.TRANS64.TRYWAIT P0, [R0+URZ], R3 ;  /* 0x00000003000075a7 */ /* 0x0022a400080011ff */
[----:B--2---:R-:W-:Y:S05]  /*bb90*/  @!P0 NANOSLEEP.SYNCS 0x989680 ;  /* 0x009896800000895d */ /* 0x004fea0003900000 */
[----:B------:R-:W2:Y:S02]  /*bba0*/  @!P0 SYNCS.PHASECHK.TRANS64 P0, [R0+URZ], R3 ;  /* 0x00000003000085a7 */ /* 0x000ea400080010ff */
[----:B--2---:R-:W-:Y:S05]  /*bbb0*/  @!P0 BRA `(.L_x_163) ;  /* 0xfffffffc00f08947 */ /* 0x004fea000383ffff */
[----:B------:R-:W-:Y:S05]  /*bbc0*/  BRA `(.L_x_164) ;  /* 0xffffff8000607947 */ /* 0x000fea000383ffff */
.L_x_77:
[----:B------:R-:W-:-:S07]  /*bbd0*/  MOV R0, UR7 ;  /* 0x0000000700007c02 */ /* 0x000fce0008000f00 */
.L_x_165:
[----:B-1----:R1:W2:Y:S02]  /*bbe0*/  SYNCS.PHASECHK.TRANS64.TRYWAIT P1, [R0+URZ+0xd0], R3 ;  /* 0x0000d003000075a7 */ /* 0x0022a400080211ff */
[----:B--2---:R-:W-:Y:S05]  /*bbf0*/  @!P1 NANOSLEEP.SYNCS 0x989680 ;  /* 0x009896800000995d */ /* 0x004fea0003900000 */
[----:B------:R-:W2:Y:S02]  /*bc00*/  @!P1 SYNCS.PHASECHK.TRANS64 P1, [R0+URZ+0xd0], R3 ;  /* 0x0000d003000095a7 */ /* 0x000ea400080210ff */
[----:B--2---:R-:W-:Y:S05]  /*bc10*/  @!P1 BRA `(.L_x_165) ;  /* 0xfffffffc00f09947 */ /* 0x004fea000383ffff */
[----:B------:R-:W-:Y:S05]  /*bc20*/  BRA `(.L_x_166) ;  /* 0xffffff8000ac7947 */ /* 0x000fea000383ffff */
.L_x_82:
[----:B--2---:R2:W4:Y:S02]  /*bc30*/  SYNCS.PHASECHK.TRANS64.TRYWAIT P0, [R0+URZ+0x70], R3 ;  /* 0x00007003000075a7 */ /* 0x00452400080011ff */
[----:B----4-:R-:W-:Y:S05]  /*bc40*/  @!P0 NANOSLEEP.SYNCS 0x989680 ;  /* 0x009896800000895d */ /* 0x010fea0003900000 */
[----:B------:R-:W4:Y:S02]  /*bc50*/  @!P0 SYNCS.PHASECHK.TRANS64 P0, [R0+URZ+0x70], R3 ;  /* 0x00007003000085a7 */ /* 0x000f2400080010ff */
[----:B----4-:R-:W-:Y:S05]  /*bc60*/  @!P0 BRA `(.L_x_82) ;  /* 0xfffffffc00f08947 */ /* 0x010fea000383ffff */
[----:B------:R-:W-:Y:S05]  /*bc70*/  BRA `(.L_x_167) ;  /* 0xffffff8400c07947 */ /* 0x000fea000383ffff */
.L_x_85:
[----:B------:R-:W-:Y:S07]  /*bc80*/  MOV R0, UR6 ;  /* 0x0000000600007c02 */ /* 0x000fee0008000f00 */
.L_x_168:
[----:B--2---:R2:W4:Y:S02]  /*bc90*/  SYNCS.PHASECHK.TRANS64.TRYWAIT P0, [R0+URZ+0x68], R3 ;  /* 0x00006803000075a7 */ /* 0x00452400080011ff */
[----:B----4-:R-:W-:Y:S05]  /*bca0*/  @!P0 NANOSLEEP.SYNCS 0x989680 ;  /* 0x009896800000895d */ /* 0x010fea0003900000 */
[----:B------:R-:W4:Y:S02]  /*bcb0*/  @!P0 SYNCS.PHASECHK.TRANS64 P0, [R0+URZ+0x68], R3 ;  /* 0x00006803000085a7 */ /* 0x000f2400080010ff */
[----:B----4-:R-:W-:Y:S05]  /*bcc0*/  @!P0 BRA `(.L_x_168) ;  /* 0xfffffffc00f08947 */ /* 0x010fea000383ffff */
[----:B------:R-:W-:Y:S05]  /*bcd0*/  BRA `(.L_x_84) ;  /* 0xffffff8800a07947 */ /* 0x000fea000383ffff */
.L_x_88:
[----:B------:R-:W-:Y:S07]  /*bce0*/  MOV R3, UR6 ;  /* 0x0000000600037c02 */ /* 0x000fee0008000f00 */
.L_x_169:
[----:B-1----:R1:W2:Y:S02]  /*bcf0*/  SYNCS.PHASECHK.TRANS64.TRYWAIT P0, [R3+URZ+0x40], R12 ;  /* 0x0000400c030075a7 */ /* 0x0022a400080011ff */
[----:B--2---:R-:W-:Y:S05]  /*bd00*/  @!P0 NANOSLEEP.SYNCS 0x989680 ;  /* 0x009896800000895d */ /* 0x004fea0003900000 */
[----:B------:R-:W2:Y:S02]  /*bd10*/  @!P0 SYNCS.PHASECHK.TRANS64 P0, [R3+URZ+0x40], R12 ;  /* 0x0000400c030085a7 */ /* 0x000ea400080010ff */
[----:B--2---:R-:W-:Y:S05]  /*bd20*/  @!P0 BRA `(.L_x_169) ;  /* 0xfffffffc00f08947 */ /* 0x004fea000383ffff */
[----:B------:R-:W-:Y:S05]  /*bd30*/  BRA `(.L_x_170) ;  /* 0xffffff8c00187947 */ /* 0x000fea000383ffff */
.L_x_89:
[----:B-1----:R-:W-:Y:S07]  /*bd40*/  MOV R3, UR6 ;  /* 0x0000000600037c02 */ /* 0x002fee0008000f00 */
.L_x_171:
[----:B-1----:R1:W2:Y:S02]  /*bd50*/  SYNCS.PHASECHK.TRANS64.TRYWAIT P0, [R3+URZ+0x48], R12 ;  /* 0x0000480c030075a7 */ /* 0x0022a400080011ff */
[----:B--2---:R-:W-:Y:S05]  /*bd60*/  @!P0 NANOSLEEP.SYNCS 0x989680 ;  /* 0x009896800000895d */ /* 0x004fea0003900000 */
[----:B------:R-:W2:Y:S02]  /*bd70*/  @!P0 SYNCS.PHASECHK.TRANS64 P0, [R3+URZ+0x48], R12 ;  /* 0x0000480c030085a7 */ /* 0x000ea400080010ff */
[----:B--2---:R-:W-:Y:S05]  /*bd80*/  @!P0 BRA `(.L_x_171) ;  /* 0xfffffffc00f08947 */ /* 0x004fea000383ffff */
[----:B------:R-:W-:Y:S05]  /*bd90*/  BRA `(.L_x_172) ;  /* 0xffffff8c00547947 */ /* 0x000fea000383ffff */
.L_x_90:
[----:B-1----:R-:W-:Y:S07]  /*bda0*/  MOV R3, UR6 ;  /* 0x0000000600037c02 */ /* 0x002fee0008000f00 */
.L_x_173:
[----:B-1----:R1:W2:Y:S02]  /*bdb0*/  SYNCS.PHASECHK.TRANS64.TRYWAIT P0, [R3+URZ+0x50], R12 ;  /* 0x0000500c030075a7 */ /* 0x0022a400080011ff */
[----:B--2---:R-:W-:Y:S05]  /*bdc0*/  @!P0 NANOSLEEP.SYNCS 0x989680 ;  /* 0x009896800000895d */ /* 0x004fea0003900000 */
[----:B------:R-:W2:Y:S02]  /*bdd0*/  @!P0 SYNCS.PHASECHK.TRANS64 P0, [R3+URZ+0x50], R12 ;  /* 0x0000500c030085a7 */ /* 0x000ea400080010ff */
[----:B--2---:R-:W-:Y:S05]  /*bde0*/  @!P0 BRA `(.L_x_173) ;  /* 0xfffffffc00f08947 */ /* 0x004fea000383ffff */
[----:B------:R-:W-:Y:S05]  /*bdf0*/  BRA `(.L_x_174) ;  /* 0xffffff8c009c7947 */ /* 0x000fea000383ffff */
.L_x_91:
[----:B------:R-:W-:Y:S07]  /*be00*/  MOV R3, UR6 ;  /* 0x0000000600037c02 */ /* 0x000fee0008000f00 */
.L_x_175:
[----:B-1----:R1:W2:Y:S02]  /*be10*/  SYNCS.PHASECHK.TRANS64.TRYWAIT P0, [R3+URZ+0x58], R12 ;  /* 0x0000580c030075a7 */ /* 0x0022a400080011ff */
[----:B--2---:R-:W-:Y:S05]  /*be20*/  @!P0 NANOSLEEP.SYNCS 0x989680 ;  /* 0x009896800000895d */ /* 0x004fea0003900000 */
[----:B------:R-:W2:Y:S02]  /*be30*/  @!P0 SYNCS.PHASECHK.TRANS64 P0, [R3+URZ+0x58], R12 ;  /* 0x0000580c030085a7 */ /* 0x000ea400080010ff */
[----:B--2---:R-:W-:Y:S05]  /*be40*/  @!P0 BRA `(.L_x_175) ;  /* 0xfffffffc00f08947 */ /* 0x004fea000383ffff */
[----:B------:R-:W-:Y:S05]  /*be50*/  BRA `(.L_x_176) ;  /* 0xffffff9000247947 */ /* 0x000fea000383ffff */
.L_x_93:
[----:B------:R-:W-:-:S07]  /*be60*/  MOV R0, UR6 ;  /* 0x0000000600007c02 */ /* 0x000fce0008000f00 */
.L_x_177:
[----:B-1----:R1:W4:Y:S02]  /*be70*/  SYNCS.PHASECHK.TRANS64.TRYWAIT P0, [R0+URZ+0x40], R3 ;  /* 0x00004003000075a7 */ /* 0x00232400080011ff */
[----:B----4-:R-:W-:Y:S05]  /*be80*/  @!P0 NANOSLEEP.SYNCS 0x989680 ;  /* 0x009896800000895d */ /* 0x010fea0003900000 */
[----:B------:R-:W4:Y:S02]  /*be90*/  @!P0 SYNCS.PHASECHK.TRANS64 P0, [R0+URZ+0x40], R3 ;  /* 0x00004003000085a7 */ /* 0x000f2400080010ff */
[----:B----4-:R-:W-:Y:S05]  /*bea0*/  @!P0 BRA `(.L_x_177) ;  /* 0xfffffffc00f08947 */ /* 0x010fea000383ffff */
[----:B------:R-:W-:Y:S05]  /*beb0*/  BRA `(.L_x_178) ;  /* 0xffffff9000947947 */ /* 0x000fea000383ffff */
.L_x_94:
[----:B-1----:R-:W-:-:S07]  /*bec0*/  MOV R0, UR6 ;  /* 0x0000000600007c02 */ /* 0x002fce0008000f00 */
.L_x_179:
[----:B-1----:R1:W4:Y:S02]  /*bed0*/  SYNCS.PHASECHK.TRANS64.TRYWAIT P0, [R0+URZ+0x48], R3 ;  /* 0x00004803000075a7 */ /* 0x00232400080011ff */
[----:B----4-:R-:W-:Y:S05]  /*bee0*/  @!P0 NANOSLEEP.SYNCS 0x989680 ;  /* 0x009896800000895d */ /* 0x010fea0003900000 */
[----:B------:R-:W4:Y:S02]  /*bef0*/  @!P0 SYNCS.PHASECHK.TRANS64 P0, [R0+URZ+0x48], R3 ;  /* 0x00004803000085a7 */ /* 0x000f2400080010ff */
[----:B----4-:R-:W-:Y:S05]  /*bf00*/  @!P0 BRA `(.L_x_179) ;  /* 0xfffffffc00f08947 */ /* 0x010fea000383ffff */
[----:B------:R-:W-:Y:S05]  /*bf10*/  BRA `(.L_x_180) ;  /* 0xffffff9000847947 */ /* 0x000fea000383ffff */
.L_x_95:
[----:B-1----:R-:W-:-:S07]  /*bf20*/  MOV R0, UR6 ;  /* 0x0000000600007c02 */ /* 0x002fce0008000f00 */
.L_x_181:
[----:B-1----:R1:W4:Y:S02]  /*bf30*/  SYNCS.PHASECHK.TRANS64.TRYWAIT P0, [R0+URZ+0x50], R3 ;  /* 0x00005003000075a7 */ /* 0x00232400080011ff */
[----:B----4-:R-:W-:Y:S05]  /*bf40*/  @!P0 NANOSLEEP.SYNCS 0x989680 ;  /* 0x009896800000895d */ /* 0x010fea0003900000 */
[----:B------:R-:W4:Y:S02]  /*bf50*/  @!P0 SYNCS.PHASECHK.TRANS64 P0, [R0+URZ+0x50], R3 ;  /* 0x00005003000085a7 */ /* 0x000f2400080010ff */
[----:B----4-:R-:W-:Y:S05]  /*bf60*/  @!P0 BRA `(.L_x_181) ;  /* 0xfffffffc00f08947 */ /* 0x010fea000383ffff */
[----:B------:R-:W-:Y:S05]  /*bf70*/  BRA `(.L_x_182) ;  /* 0xffffff9000747947 */ /* 0x000fea000383ffff */
.L_x_97:
[----:B--2---:R2:W3:Y:S02]  /*bf80*/  SYNCS.PHASECHK.TRANS64.TRYWAIT P0, [R0+URZ+0x70], R3 ;  /* 0x00007003000075a7 */ /* 0x0044e400080011ff */
[----:B---3--:R-:W-:Y:S05]  /*bf90*/  @!P0 NANOSLEEP.SYNCS 0x989680 ;  /* 0x009896800000895d */ /* 0x008fea0003900000 */
[----:B------:R-:W3:Y:S02]  /*bfa0*/  @!P0 SYNCS.PHASECHK.TRANS64 P0, [R0+URZ+0x70], R3 ;  /* 0x00007003000085a7 */ /* 0x000ee400080010ff */
[----:B---3--:R-:W-:Y:S05]  /*bfb0*/  @!P0 BRA `(.L_x_97) ;  /* 0xfffffffc00f08947 */ /* 0x008fea000383ffff */
[----:B------:R-:W-:Y:S05]  /*bfc0*/  BRA `(.L_x_183) ;  /* 0xffffff9400487947 */ /* 0x000fea000383ffff */
.L_x_108:
[----:B-1----:R-:W-:Y:S04]  /*bfd0*/  MOV R3, UR48 ;  /* 0x0000003000037c02 */ /* 0x002fe80008000f00 */
[----:B------:R1:W3:Y:S03]  /*bfe0*/  SYNCS.PHASECHK.TRANS64.TRYWAIT P1, [R3+URZ+0x20], R4 ;  /* 0x00002004030075a7 */ /* 0x0002e600080211ff */
[----:B---3--:R-:W-:Y:S05]  /*bff0*/  @!P1 NANOSLEEP.SYNCS 0x989680 ;  /* 0x009896800000995d */ /* 0x008fea0003900000 */
[----:B------:R-:W3:Y:S02]  /*c000*/  @!P1 SYNCS.PHASECHK.TRANS64 P1, [R3+URZ+0x20], R4 ;  /* 0x00002004030095a7 */ /* 0x000ee400080210ff */
[----:B---3--:R-:W-:Y:S05]  /*c010*/  @!P1 BRA `(.L_x_108) ;  /* 0xfffffffc00ec9947 */ /* 0x008fea000383ffff */
[----:B------:R-:W-:Y:S05]  /*c020*/  BRA `(.L_x_107) ;  /* 0xffffffa0009c7947 */ /* 0x000fea000383ffff */
.L_x_110:
[----:B-1----:R1:W4:Y:S02]  /*c030*/  SYNCS.PHASECHK.TRANS64.TRYWAIT P0, [R179+URZ+0x90], R0 ;  /* 0x00009000b30075a7 */ /* 0x00232400080011ff */
[----:B----4-:R-:W-:Y:S05]  /*c040*/  @!P0 NANOSLEEP.SYNCS 0x989680 ;  /* 0x009896800000895d */ /* 0x010fea0003900000 */
[----:B------:R-:W4:Y:S02]  /*c050*/  @!P0 SYNCS.PHASECHK.TRANS64 P0, [R179+URZ+0x90], R0 ;  /* 0x00009000b30085a7 */ /* 0x000f2400080010ff */
[----:B----4-:R-:W-:Y:S05]  /*c060*/  @!P0 BRA `(.L_x_110) ;  /* 0xfffffffc00f08947 */ /* 0x010fea000383ffff */
[----:B------:R-:W-:Y:S05]  /*c070*/  BRA `(.L_x_109) ;  /* 0xffffffa000fc7947 */ /* 0x000fea000383ffff */
.L_x_119:
[----:B--2---:R2:W3:Y:S02]  /*c080*/  SYNCS.PHASECHK.TRANS64.TRYWAIT P0, [R3+URZ+0x20], R0 ;  /* 0x00002000030075a7 */ /* 0x0044e400080011ff */
[----:B---3--:R-:W-:Y:S05]  /*c090*/  @!P0 NANOSLEEP.SYNCS 0x989680 ;  /* 0x009896800000895d */ /* 0x008fea0003900000 */
[----:B------:R-:W3:Y:S02]  /*c0a0*/  @!P0 SYNCS.PHASECHK.TRANS64 P0, [R3+URZ+0x20], R0 ;  /* 0x00002000030085a7 */ /* 0x000ee400080010ff */
[----:B---3--:R-:W-:Y:S05]  /*c0b0*/  @!P0 BRA `(.L_x_119) ;  /* 0xfffffffc00f08947 */ /* 0x008fea000383ffff */
[----:B------:R-:W-:Y:S05]  /*c0c0*/  BRA `(.L_x_118) ;  /* 0xffffffb400c47947 */ /* 0x000fea000383ffff */
.L_x_127:
[----:B--2---:R2:W3:Y:S02]  /*c0d0*/  SYNCS.PHASECHK.TRANS64.TRYWAIT P0, [R0+URZ+0x20], R7 ;  /* 0x00002007000075a7 */ /* 0x0044e400080011ff */
[----:B---3--:R-:W-:Y:S05]  /*c0e0*/  @!P0 NANOSLEEP.SYNCS 0x989680 ;  /* 0x009896800000895d */ /* 0x008fea0003900000 */
[----:B------:R-:W3:Y:S02]  /*c0f0*/  @!P0 SYNCS.PHASECHK.TRANS64 P0, [R0+URZ+0x20], R7 ;  /* 0x00002007000085a7 */ /* 0x000ee400080010ff */
[----:B---3--:R-:W-:Y:S05]  /*c100*/  @!P0 BRA `(.L_x_127) ;  /* 0xfffffffc00f08947 */ /* 0x008fea000383ffff */
[----:B------:R-:W-:Y:S05]  /*c110*/  BRA `(.L_x_126) ;  /* 0xffffffc800b87947 */ /* 0x000fea000383ffff */
.L_x_135:
[----:B-1----:R1:W2:Y:S02]  /*c120*/  SYNCS.PHASECHK.TRANS64.TRYWAIT P0, [R3+URZ+0x20], R0 ;  /* 0x00002000030075a7 */ /* 0x0022a400080011ff */
[----:B--2---:R-:W-:Y:S05]  /*c130*/  @!P0 NANOSLEEP.SYNCS 0x989680 ;  /* 0x009896800000895d */ /* 0x004fea0003900000 */
[----:B------:R-:W2:Y:S02]  /*c140*/  @!P0 SYNCS.PHASECHK.TRANS64 P0, [R3+URZ+0x20], R0 ;  /* 0x00002000030085a7 */ /* 0x000ea400080010ff */
[----:B--2---:R-:W-:Y:S05]  /*c150*/  @!P0 BRA `(.L_x_135) ;  /* 0xfffffffc00f08947 */ /* 0x004fea000383ffff */
[----:B------:R-:W-:Y:S05]  /*c160*/  BRA `(.L_x_134) ;  /* 0xffffffdc00ac7947 */ /* 0x000fea000383ffff */
        .weak           $__internal_0_$__cuda_sm10x_tcgen05_guardrail_trap_col_being_dealloced_not_returned_by_alloc
        .type           $__internal_0_$__cuda_sm10x_tcgen05_guardrail_trap_col_being_dealloced_not_returned_by_alloc,@function
        .size           $__internal_0_$__cuda_sm10x_tcgen05_guardrail_trap_col_being_dealloced_not_returned_by_alloc,($__internal_1_$__cuda_sm10x_tcgen05_guardrail_trap_phase_invalid_during_alloc - $__internal_0_$__cuda_sm10x_tcgen05_guardrail_trap_col_being_dealloced_not_returned_by_alloc)
$__internal_0_$__cuda_sm10x_tcgen05_guardrail_trap_col_being_dealloced_not_returned_by_alloc:
[----:B------:R-:W-:Y:S05]  /*c170*/  BPT.TRAP 0x1 ;  /* 0x000000040000795c */ /* 0x000fea0000300000 */
[----:B------:R-:W-:-:S04]  /*c180*/  HFMA2 R3, -RZ, RZ, 0, 0 ;  /* 0x00000000ff037431 */ /* 0x000fc800000001ff */
[----:B------:R-:W-:Y:S05]  /*c190*/  RET.REL.NODEC R2 `(_ZN7cutlass13device_kernelINS_4gemm6kernel13GemmUniversalIN4cute5tupleIJiiiiEEENS1_10collective13CollectiveMmaINS1_35MainloopSm100TmaUmmaWarpSpecializedILi2ELi2ELi2ENS5_IJNS4_1CILi2EEENSA_ILi1EEESC_EEEEENS5_IJNSA_ILi256EEESF_NSA_ILi128EEEEEENS_6half_tENS5_IJlSC_lEEESI_SJ_NS4_8TiledMMAINS4_8MMA_AtomIJNS4_26SM100_MMA_F16BF16_2x1SM_SSISI_SI_fLi256ELi256ELNS4_4UMMA5MajorE0ELSO_0ELNSN_7ScaleInE0ELSP_0EEEEEENS4_6LayoutINS5_IJSC_SC_SC_EEENS5_IJNSA_ILi0EEESU_SU_EEEEENS5_IJNS4_10UnderscoreESX_SX_EEEEENS4_18SM100_TMA_2SM_LOADENS4_14ComposedLayoutINS4_7SwizzleILi3ELi4ELi3EEENS4_18smem_ptr_flag_bitsILi16EEENSS_INS5_IJNSA_ILi8EEENSA_ILi64EEEEEENS5_IJS17_SC_EEEEEEEvNS4_8identityES10_S1B_vS1C_EENS_8epilogue10collective18CollectiveEpilogueINS1E_23Sm100TmaWarpSpecializedILi4ELi2ELi64ELb1ELb0EEEJNS5_IJSG_SF_SG_EEENS5_IJNSS_ISG_SC_EENSS_IS17_SC_EEEEESI_SJ_SI_SJ_NS1E_6fusion15FusionCallbacksIS1I_NS1N_17LinearCombinationISI_fSI_fLNS_15FloatRoundStyleE2EEES1J_S1M_JEEENS4_5SM1004TMEM4LOAD26SM100_TMEM_LOAD_32dp32b64xENS4_13SM90_TMA_LOADES1B_NS4_39AutoVectorizingCopyWithAssumedAlignmentILi128EEENS4_14SM90_TMA_STOREES1B_S1Z_S1Z_EEEvvEEEEvNT_6ParamsE) ;  /* 0xffffff3c02987950 */ /* 0x000fea0003c3ffff */
        .weak           $__internal_1_$__cuda_sm10x_tcgen05_guardrail_trap_phase_invalid_during_alloc
        .type           $__internal_1_$__cuda_sm10x_tcgen05_guardrail_trap_phase_invalid_during_alloc,@function
        .size           $__internal_1_$__cuda_sm10x_tcgen05_guardrail_trap_phase_invalid_during_alloc,($__internal_2_$__cuda_sm10x_tcgen05_guardrail_trap_unallocated_columns_being_dealloced - $__internal_1_$__cuda_sm10x_tcgen05_guardrail_trap_phase_invalid_during_alloc)
$__internal_1_$__cuda_sm10x_tcgen05_guardrail_trap_phase_invalid_during_alloc:
[----:B------:R-:W-:Y:S05]  /*c1a0*/  BPT.TRAP 0x1 ;  /* 0x000000040000795c */ /* 0x000fea0000300000 */
[----:B------:R-:W-:-:S04]  /*c1b0*/  MOV R3, 0x0 ;  /* 0x0000000000037802 */ /* 0x000fc80000000f00 */
[----:B------:R-:W-:Y:S05]  /*c1c0*/  RET.REL.NODEC R2 `(_ZN7cutlass13device_kernelINS_4gemm6kernel13GemmUniversalIN4cute5tupleIJiiiiEEENS1_10collective13CollectiveMmaINS1_35MainloopSm100TmaUmmaWarpSpecializedILi2ELi2ELi2ENS5_IJNS4_1CILi2EEENSA_ILi1EEESC_EEEEENS5_IJNSA_ILi256EEESF_NSA_ILi128EEEEEENS_6half_tENS5_IJlSC_lEEESI_SJ_NS4_8TiledMMAINS4_8MMA_AtomIJNS4_26SM100_MMA_F16BF16_2x1SM_SSISI_SI_fLi256ELi256ELNS4_4UMMA5MajorE0ELSO_0ELNSN_7ScaleInE0ELSP_0EEEEEENS4_6LayoutINS5_IJSC_SC_SC_EEENS5_IJNSA_ILi0EEESU_SU_EEEEENS5_IJNS4_10UnderscoreESX_SX_EEEEENS4_18SM100_TMA_2SM_LOADENS4_14ComposedLayoutINS4_7SwizzleILi3ELi4ELi3EEENS4_18smem_ptr_flag_bitsILi16EEENSS_INS5_IJNSA_ILi8EEENSA_ILi64EEEEEENS5_IJS17_SC_EEEEEEEvNS4_8identityES10_S1B_vS1C_EENS_8epilogue10collective18CollectiveEpilogueINS1E_23Sm100TmaWarpSpecializedILi4ELi2ELi64ELb1ELb0EEEJNS5_IJSG_SF_SG_EEENS5_IJNSS_ISG_SC_EENSS_IS17_SC_EEEEESI_SJ_SI_SJ_NS1E_6fusion15FusionCallbacksIS1I_NS1N_17LinearCombinationISI_fSI_fLNS_15FloatRoundStyleE2EEES1J_S1M_JEEENS4_5SM1004TMEM4LOAD26SM100_TMEM_LOAD_32dp32b64xENS4_13SM90_TMA_LOADES1B_NS4_39AutoVectorizingCopyWithAssumedAlignmentILi128EEENS4_14SM90_TMA_STOREES1B_S1Z_S1Z_EEEvvEEEEvNT_6ParamsE) ;  /* 0xffffff3c028c7950 */ /* 0x000fea0003c3ffff */
        .weak           $__internal_2_$__cuda_sm10x_tcgen05_guardrail_trap_unallocated_columns_being_dealloced
        .type           $__internal_2_$__cuda_sm10x_tcgen05_guardrail_trap_unallocated_columns_being_dealloced,@function
        .size           $__internal_2_$__cuda_sm10x_tcgen05_guardrail_trap_unallocated_columns_being_dealloced,(.L_x_185 - $__internal_2_$__cuda_sm10x_tcgen05_guardrail_trap_unallocated_columns_being_dealloced)
$__internal_2_$__cuda_sm10x_tcgen05_guardrail_trap_unallocated_columns_being_dealloced:
[----:B------:R-:W-:Y:S05]  /*c1d0*/  BPT.TRAP 0x1 ;  /* 0x000000040000795c */ /* 0x000fea0000300000 */
[----:B------:R-:W-:-:S04]  /*c1e0*/  HFMA2 R3, -RZ, RZ, 0, 0 ;  /* 0x00000000ff037431 */ /* 0x000fc800000001ff */
[----:B------:R-:W-:Y:S05]  /*c1f0*/  RET.REL.NODEC R2 `(_ZN7cutlass13device_kernelINS_4gemm6kernel13GemmUniversalIN4cute5tupleIJiiiiEEENS1_10collective13CollectiveMmaINS1_35MainloopSm100TmaUmmaWarpSpecializedILi2ELi2ELi2ENS5_IJNS4_1CILi2EEENSA_ILi1EEESC_EEEEENS5_IJNSA_ILi256EEESF_NSA_ILi128EEEEEENS_6half_tENS5_IJlSC_lEEESI_SJ_NS4_8TiledMMAINS4_8MMA_AtomIJNS4_26SM100_MMA_F16BF16_2x1SM_SSISI_SI_fLi256ELi256ELNS4_4UMMA5MajorE0ELSO_0ELNSN_7ScaleInE0ELSP_0EEEEEENS4_6LayoutINS5_IJSC_SC_SC_EEENS5_IJNSA_ILi0EEESU_SU_EEEEENS5_IJNS4_10UnderscoreESX_SX_EEEEENS4_18SM100_TMA_2SM_LOADENS4_14ComposedLayoutINS4_7SwizzleILi3ELi4ELi3EEENS4_18smem_ptr_flag_bitsILi16EEENSS_INS5_IJNSA_ILi8EEENSA_ILi64EEEEEENS5_IJS17_SC_EEEEEEEvNS4_8identityES10_S1B_vS1C_EENS_8epilogue10collective18CollectiveEpilogueINS1E_23Sm100TmaWarpSpecializedILi4ELi2ELi64ELb1ELb0EEEJNS5_IJSG_SF_SG_EEENS5_IJNSS_ISG_SC_EENSS_IS17_SC_EEEEESI_SJ_SI_SJ_NS1E_6fusion15FusionCallbacksIS1I_NS1N_17LinearCombinationISI_fSI_fLNS_15FloatRoundStyleE2EEES1J_S1M_JEEENS4_5SM1004TMEM4LOAD26SM100_TMEM_LOAD_32dp32b64xENS4_13SM90_TMA_LOADES1B_NS4_39AutoVectorizingCopyWithAssumedAlignmentILi128EEENS4_14SM90_TMA_STOREES1B_S1Z_S1Z_EEEvvEEEEvNT_6ParamsE) ;  /* 0xffffff3c02807950 */ /* 0x000fea0003c3ffff */
.L_x_184:
[----:B------:R-:W-:-:S00]  /*c200*/  BRA `(.L_x_184) ;  /* 0xfffffffc00fc7947 */ /* 0x000fc0000383ffff */
[----:B------:R-:W-:-:S00]  /*c210*/  NOP ;  /* 0x0000000000007918 */ /* 0x000fc00000000000 */
        /* <DEDUP_REMOVED lines=14> */
.L_x_185:


//--------------------- .nv.global.init           --------------------------
	.section	.nv.global.init,"aw",@progbits
.nv.global.init:
	.type		$str$27,@object
	.size		$str$27,($str$28 - $str$27)
$str$27:
        /*0000*/ 	.byte	0x28, 0x61, 0x64, 0x64, 0x72, 0x65, 0x73, 0x73, 0x20, 0x26, 0x20, 0x6d, 0x61, 0x73, 0x6b, 0x29
        /*0010*/ 	.byte	0x20, 0x3d, 0x3d, 0x20, 0x30, 0x00
	.type		$str$28,@object
	.size		$str$28,($str$26 - $str$28)
$str$28:
        /*0016*/ 	.byte	0x2f, 0x74, 0x6d, 0x70, 0x2f, 0x63, 0x75, 0x74, 0x6c, 0x61, 0x73, 0x73, 0x5f, 0x73, 0x77, 0x65
        /*0026*/ 	.byte	0x65, 0x70, 0x5f, 0x73, 0x72, 0x63, 0x2f, 0x69, 0x6e, 0x63, 0x6c, 0x75, 0x64, 0x65, 0x2f, 0x63
        /*0036*/ 	.byte	0x75, 0x74, 0x65, 0x2f, 0x70, 0x6f, 0x69, 0x6e, 0x74, 0x65, 0x72, 0x5f, 0x66, 0x6c, 0x61, 0x67
        /*0046*/ 	.byte	0x67, 0x65, 0x64, 0x2e, 0x68, 0x70, 0x70, 0x00
	.type		$str$26,@object
	.size		$str$26,($str$25 - $str$26)
$str$26:
        /*004e*/ 	.byte	0x2f, 0x74, 0x6d, 0x70, 0x2f, 0x63, 0x75, 0x74, 0x6c, 0x61, 0x73, 0x73, 0x5f, 0x73, 0x77, 0x65
        /*005e*/ 	.byte	0x65, 0x70, 0x5f, 0x73, 0x72, 0x63, 0x2f, 0x69, 0x6e, 0x63, 0x6c, 0x75, 0x64, 0x65, 0x2f, 0x63
        /*006e*/ 	.byte	0x75, 0x74, 0x65, 0x2f, 0x61, 0x74, 0x6f, 0x6d, 0x2f, 0x63, 0x6f, 0x70, 0x79, 0x5f, 0x74, 0x72
        /*007e*/ 	.byte	0x61, 0x69, 0x74, 0x73, 0x5f, 0x73, 0x6d, 0x31, 0x30, 0x30, 0x2e, 0x68, 0x70, 0x70, 0x00
	.type		$str$25,@object
	.size		$str$25,(__unnamed_1 - $str$25)
$str$25:
        /*008d*/ 	.byte	0x28, 0x28, 0x75, 0x69, 0x6e, 0x74, 0x33, 0x32, 0x5f, 0x74, 0x28, 0x74, 0x68, 0x72, 0x65, 0x61
        /*009d*/ 	.byte	0x64, 0x49, 0x64, 0x78, 0x2e, 0x78, 0x29, 0x20, 0x2f, 0x20, 0x33, 0x32, 0x29, 0x20, 0x25, 0x20
        /*00ad*/ 	.byte	0x34, 0x29, 0x20, 0x3d, 0x3d, 0x20, 0x28, 0x28, 0x28, 0x74, 0x6d, 0x65, 0x6d, 0x5f, 0x61, 0x64
        /*00bd*/ 	.byte	0x64, 0x72, 0x20, 0x3e, 0x3e, 0x20, 0x31, 0x36, 0x29, 0x20, 0x2f, 0x20, 0x33, 0x32, 0x29, 0x20
        /*00cd*/ 	.byte	0x25, 0x20, 0x34, 0x29, 0x00
	.type		__unnamed_1,@object
	.size		__unnamed_1,(__unnamed_2 - __unnamed_1)
__unnamed_1:
        /*00d2*/ 	.byte	0x61, 0x75, 0x74, 0x6f, 0x20, 0x63, 0x75, 0x74, 0x65, 0x3a, 0x3a, 0x61, 0x73, 0x5f, 0x70, 0x6f
        /* <DEDUP_REMOVED lines=24> */
        /*0262*/ 	.byte	0x3e, 0x3e, 0x3e, 0x3e, 0x5d, 0x00
	.type		__unnamed_2,@object
	.size		__unnamed_2,(.L_2 - __unnamed_2)
__unnamed_2:
        /* <DEDUP_REMOVED lines=43> */
        /*0518*/ 	.byte	0x74, 0x65, 0x3a, 0x3a, 0x43, 0x3c, 0x30, 0x3e, 0x3e, 0x3e, 0x3e, 0x5d, 0x00
.L_2:


//--------------------- .nv.shared._ZN7cutlass13device_kernelINS_4gemm6kernel13GemmUniversalIN4cute5tupleIJiiiiEEENS1_10collective13CollectiveMmaINS1_35MainloopSm100TmaUmmaWarpSpecializedILi2ELi2ELi2ENS5_IJNS4_1CILi2EEENSA_ILi1EEESC_EEEEENS5_IJNSA_ILi256EEESF_NSA_ILi128EEEEEENS_6half_tENS5_IJlSC_lEEESI_SJ_NS4_8TiledMMAINS4_8MMA_AtomIJNS4_26SM100_MMA_F16BF16_2x1SM_SSISI_SI_fLi256ELi256ELNS4_4UMMA5MajorE0ELSO_0ELNSN_7ScaleInE0ELSP_0EEEEEENS4_6LayoutINS5_IJSC_SC_SC_EEENS5_IJNSA_ILi0EEESU_SU_EEEEENS5_IJNS4_10UnderscoreESX_SX_EEEEENS4_18SM100_TMA_2SM_LOADENS4_14ComposedLayoutINS4_7SwizzleILi3ELi4ELi3EEENS4_18smem_ptr_flag_bitsILi16EEENSS_INS5_IJNSA_ILi8EEENSA_ILi64EEEEEENS5_IJS17_SC_EEEEEEEvNS4_8identityES10_S1B_vS1C_EENS_8epilogue10collective18CollectiveEpilogueINS1E_23Sm100TmaWarpSpecializedILi4ELi2ELi64ELb1ELb0EEEJNS5_IJSG_SF_SG_EEENS5_IJNSS_ISG_SC_EENSS_IS17_SC_EEEEESI_SJ_SI_SJ_NS1E_6fusion15FusionCallbacksIS1I_NS1N_17LinearCombinationISI_fSI_fLNS_15FloatRoundStyleE2EEES1J_S1M_JEEENS4_5SM1004TMEM4LOAD26SM100_TMEM_LOAD_32dp32b64xENS4_13SM90_TMA_LOADES1B_NS4_39AutoVectorizingCopyWithAssumedAlignmentILi128EEENS4_14SM90_TMA_STOREES1B_S1Z_S1Z_EEEvvEEEEvNT_6ParamsE --------------------------
	.section	.nv.shared._ZN7cutlass13device_kernelINS_4gemm6kernel13GemmUniversalIN4cute5tupleIJiiiiEEENS1_10collective13CollectiveMmaINS1_35MainloopSm100TmaUmmaWarpSpecializedILi2ELi2ELi2ENS5_IJNS4_1CILi2EEENSA_ILi1EEESC_EEEEENS5_IJNSA_ILi256EEESF_NSA_ILi128EEEEEENS_6half_tENS5_IJlSC_lEEESI_SJ_NS4_8TiledMMAINS4_8MMA_AtomIJNS4_26SM100_MMA_F16BF16_2x1SM_SSISI_SI_fLi256ELi256ELNS4_4UMMA5MajorE0ELSO_0ELNSN_7ScaleInE0ELSP_0EEEEEENS4_6LayoutINS5_IJSC_SC_SC_EEENS5_IJNSA_ILi0EEESU_SU_EEEEENS5_IJNS4_10UnderscoreESX_SX_EEEEENS4_18SM100_TMA_2SM_LOADENS4_14ComposedLayoutINS4_7SwizzleILi3ELi4ELi3EEENS4_18smem_ptr_flag_bitsILi16EEENSS_INS5_IJNSA_ILi8EEENSA_ILi64EEEEEENS5_IJS17_SC_EEEEEEEvNS4_8identityES10_S1B_vS1C_EENS_8epilogue10collective18CollectiveEpilogueINS1E_23Sm100TmaWarpSpecializedILi4ELi2ELi64ELb1ELb0EEEJNS5_IJSG_SF_SG_EEENS5_IJNSS_ISG_SC_EENSS_IS17_SC_EEEEESI_SJ_SI_SJ_NS1E_6fusion15FusionCallbacksIS1I_NS1N_17LinearCombinationISI_fSI_fLNS_15FloatRoundStyleE2EEES1J_S1M_JEEENS4_5SM1004TMEM4LOAD26SM100_TMEM_LOAD_32dp32b64xENS4_13SM90_TMA_LOADES1B_NS4_39AutoVectorizingCopyWithAssumedAlignmentILi128EEENS4_14SM90_TMA_STOREES1B_S1Z_S1Z_EEEvvEEEEvNT_6ParamsE,"aw",@nobits
	.sectionflags	@""
	.align	16
	.zero		1024


//--------------------- .nv.shared.reserved.0     --------------------------
	.section	.nv.shared.reserved.0,"aw",@nobits
	.weak		__nv_reservedSMEM_offset_0_alias
	.size		__nv_reservedSMEM_offset_0_alias, 0, 64
	.other		__nv_reservedSMEM_offset_0_alias,@"STO_CUDA_RESERVED_SHARED STV_DEFAULT"
__nv_reservedSMEM_offset_0_alias:
	.zero		0
.nv.shared.reserved.0:
	.zero		64
	.weak		__nv_reservedSMEM_tcgen05_partition
	.type		__nv_reservedSMEM_tcgen05_partition,@object
	.size		__nv_reservedSMEM_tcgen05_partition,(.L_0 - __nv_reservedSMEM_tcgen05_partition)
__nv_reservedSMEM_tcgen05_partition:
	.zero		32
.L_0:


//--------------------- .nv.global                --------------------------
	.section	.nv.global,"aw",@nobits
.nv.global:
	.type		_ZN39_INTERNAL_f2093cc6_4_k_cu_7ecbd829_47084cute1_E,@object
	.size		_ZN39_INTERNAL_f2093cc6_4_k_cu_7ecbd829_47084cute1_E,(_ZN39_INTERNAL_f2093cc6_4_k_cu_7ecbd829_47084cuda3std3__45__cpo6cbeginE - _ZN39_INTERNAL_f2093cc6_4_k_cu_7ecbd829_47084cute1_E)
_ZN39_INTERNAL_f2093cc6_4_k_cu_7ecbd829_47084cute1_E:
	.zero		1
	.type		_ZN39_INTERNAL_f2093cc6_4_k_cu_7ecbd829_47084cuda3std3__45__cpo6cbeginE,@object
	.size		_ZN39_INTERNAL_f2093cc6_4_k_cu_7ecbd829_47084cuda3std3__45__cpo6cbeginE,(_ZN39_INTERNAL_f2093cc6_4_k_cu_7ecbd829_47084cuda3std3__48in_placeE - _ZN39_INTERNAL_f2093cc6_4_k_cu_7ecbd829_47084cuda3std3__45__cpo6cbeginE)
_ZN39_INTERNAL_f2093cc6_4_k_cu_7ecbd829_47084cuda3std3__45__cpo6cbeginE:
	.zero		1
	.type		_ZN39_INTERNAL_f2093cc6_4_k_cu_7ecbd829_47084cuda3std3__48in_placeE,@object
	.size		_ZN39_INTERNAL_f2093cc6_4_k_cu_7ecbd829_47084cuda3std3__48in_placeE,(_ZN39_INTERNAL_f2093cc6_4_k_cu_7ecbd829_47084cuda3std6ranges3__45__cpo9iter_moveE - _ZN39_INTERNAL_f2093cc6_4_k_cu_7ecbd829_47084cuda3std3__48in_placeE)
_ZN39_INTERNAL_f2093cc6_4_k_cu_7ecbd829_47084cuda3std3__48in_placeE:
	.zero		1
	.type		_ZN39_INTERNAL_f2093cc6_4_k_cu_7ecbd829_47084cuda3std6ranges3__45__cpo9iter_moveE,@object
	.size		_ZN39_INTERNAL_f2093cc6_4_k_cu_7ecbd829_47084cuda3std6ranges3__45__cpo9iter_moveE,(_ZN39_INTERNAL_f2093cc6_4_k_cu_7ecbd829_47084cuda3std3__45__cpo5beginE - _ZN39_INTERNAL_f2093cc6_4_k_cu_7ecbd829_47084cuda3std6ranges3__45__cpo9iter_moveE)
_ZN39_INTERNAL_f2093cc6_4_k_cu_7ecbd829_47084cuda3std6ranges3__45__cpo9iter_moveE:
	.zero		1
	.type		_ZN39_INTERNAL_f2093cc6_4_k_cu_7ecbd829_47084cuda3std3__45__cpo5beginE,@object
	.size		_ZN39_INTERNAL_f2093cc6_4_k_cu_7ecbd829_47084cuda3std3__45__cpo5beginE,(_ZN39_INTERNAL_f2093cc6_4_k_cu_7ecbd829_47084cuda3std3__441_GLOBAL__N__f2093cc6_4_k_cu_7ecbd829_47086ignoreE - _ZN39_INTERNAL_f2093cc6_4_k_cu_7ecbd829_47084cuda3std3__45__cpo5beginE)
_ZN39_INTERNAL_f2093cc6_4_k_cu_7ecbd829_47084cuda3std3__45__cpo5beginE:
	.zero		1
	.type		_ZN39_INTERNAL_f2093cc6_4_k_cu_7ecbd829_47084cuda3std3__441_GLOBAL__N__f2093cc6_4_k_cu_7ecbd829_47086ignoreE,@object
	.size		_ZN39_INTERNAL_f2093cc6_4_k_cu_7ecbd829_47084cuda3std3__441_GLOBAL__N__f2093cc6_4_k_cu_7ecbd829_47086ignoreE,(_ZN39_INTERNAL_f2093cc6_4_k_cu_7ecbd829_47084cute7productE - _ZN39_INTERNAL_f2093cc6_4_k_cu_7ecbd829_47084cuda3std3__441_GLOBAL__N__f2093cc6_4_k_cu_7ecbd829_47086ignoreE)
_ZN39_INTERNAL_f2093cc6_4_k_cu_7ecbd829_47084cuda3std3__441_GLOBAL__N__f2093cc6_4_k_cu_7ecbd829_47086ignoreE:
	.zero		1
	.type		_ZN39_INTERNAL_f2093cc6_4_k_cu_7ecbd829_47084cute7productE,@object
	.size		_ZN39_INTERNAL_f2093cc6_4_k_cu_7ecbd829_47084cute7productE,(_ZN39_INTERNAL_f2093cc6_4_k_cu_7ecbd829_47084cuda3std3__45__cpo3endE - _ZN39_INTERNAL_f2093cc6_4_k_cu_7ecbd829_47084cute7productE)
_ZN39_INTERNAL_f2093cc6_4_k_cu_7ecbd829_47084cute7productE:
	.zero		1
	.type		_ZN39_INTERNAL_f2093cc6_4_k_cu_7ecbd829_47084cuda3std3__45__cpo3endE,@object
	.size		_ZN39_INTERNAL_f2093cc6_4_k_cu_7ecbd829_47084cuda3std3__45__cpo3endE,(_ZN39_INTERNAL_f2093cc6_4_k_cu_7ecbd829_47084cuda3std3__419piecewise_constructE - _ZN39_INTERNAL_f2093cc6_4_k_cu_7ecbd829_47084cuda3std3__45__cpo3endE)
_ZN39_INTERNAL_f2093cc6_4_k_cu_7ecbd829_47084cuda3std3__45__cpo3endE:
	.zero		1
	.type		_ZN39_INTERNAL_f2093cc6_4_k_cu_7ecbd829_47084cuda3std3__419piecewise_constructE,@object
	.size		_ZN39_INTERNAL_f2093cc6_4_k_cu_7ecbd829_47084cuda3std3__419piecewise_constructE,(_ZN39_INTERNAL_f2093cc6_4_k_cu_7ecbd829_47084cuda3std3__45__cpo4cendE - _ZN39_INTERNAL_f2093cc6_4_k_cu_7ecbd829_47084cuda3std3__419piecewise_constructE)
_ZN39_INTERNAL_f2093cc6_4_k_cu_7ecbd829_47084cuda3std3__419piecewise_constructE:
	.zero		1
	.type		_ZN39_INTERNAL_f2093cc6_4_k_cu_7ecbd829_47084cuda3std3__45__cpo4cendE,@object
	.size		_ZN39_INTERNAL_f2093cc6_4_k_cu_7ecbd829_47084cuda3std3__45__cpo4cendE,(_ZN39_INTERNAL_f2093cc6_4_k_cu_7ecbd829_47084cuda3std6ranges3__45__cpo4swapE - _ZN39_INTERNAL_f2093cc6_4_k_cu_7ecbd829_47084cuda3std3__45__cpo4cendE)
_ZN39_INTERNAL_f2093cc6_4_k_cu_7ecbd829_47084cuda3std3__45__cpo4cendE:
	.zero		1
	.type		_ZN39_INTERNAL_f2093cc6_4_k_cu_7ecbd829_47084cuda3std6ranges3__45__cpo4swapE,@object
	.size		_ZN39_INTERNAL_f2093cc6_4_k_cu_7ecbd829_47084cuda3std6ranges3__45__cpo4swapE,(.L_10 - _ZN39_INTERNAL_f2093cc6_4_k_cu_7ecbd829_47084cuda3std6ranges3__45__cpo4swapE)
_ZN39_INTERNAL_f2093cc6_4_k_cu_7ecbd829_47084cuda3std6ranges3__45__cpo4swapE:
	.zero		1
.L_10:


//--------------------- .nv.constant0._ZN7cutlass13device_kernelINS_4gemm6kernel13GemmUniversalIN4cute5tupleIJiiiiEEENS1_10collective13CollectiveMmaINS1_35MainloopSm100TmaUmmaWarpSpecializedILi2ELi2ELi2ENS5_IJNS4_1CILi2EEENSA_ILi1EEESC_EEEEENS5_IJNSA_ILi256EEESF_NSA_ILi128EEEEEENS_6half_tENS5_IJlSC_lEEESI_SJ_NS4_8TiledMMAINS4_8MMA_AtomIJNS4_26SM100_MMA_F16BF16_2x1SM_SSISI_SI_fLi256ELi256ELNS4_4UMMA5MajorE0ELSO_0ELNSN_7ScaleInE0ELSP_0EEEEEENS4_6LayoutINS5_IJSC_SC_SC_EEENS5_IJNSA_ILi0EEESU_SU_EEEEENS5_IJNS4_10UnderscoreESX_SX_EEEEENS4_18SM100_TMA_2SM_LOADENS4_14ComposedLayoutINS4_7SwizzleILi3ELi4ELi3EEENS4_18smem_ptr_flag_bitsILi16EEENSS_INS5_IJNSA_ILi8EEENSA_ILi64EEEEEENS5_IJS17_SC_EEEEEEEvNS4_8identityES10_S1B_vS1C_EENS_8epilogue10collective18CollectiveEpilogueINS1E_23Sm100TmaWarpSpecializedILi4ELi2ELi64ELb1ELb0EEEJNS5_IJSG_SF_SG_EEENS5_IJNSS_ISG_SC_EENSS_IS17_SC_EEEEESI_SJ_SI_SJ_NS1E_6fusion15FusionCallbacksIS1I_NS1N_17LinearCombinationISI_fSI_fLNS_15FloatRoundStyleE2EEES1J_S1M_JEEENS4_5SM1004TMEM4LOAD26SM100_TMEM_LOAD_32dp32b64xENS4_13SM90_TMA_LOADES1B_NS4_39AutoVectorizingCopyWithAssumedAlignmentILi128EEENS4_14SM90_TMA_STOREES1B_S1Z_S1Z_EEEvvEEEEvNT_6ParamsE --------------------------
	.section	.nv.constant0._ZN7cutlass13device_kernelINS_4gemm6kernel13GemmUniversalIN4cute5tupleIJiiiiEEENS1_10collective13CollectiveMmaINS1_35MainloopSm100TmaUmmaWarpSpecializedILi2ELi2ELi2ENS5_IJNS4_1CILi2EEENSA_ILi1EEESC_EEEEENS5_IJNSA_ILi256EEESF_NSA_ILi128EEEEEENS_6half_tENS5_IJlSC_lEEESI_SJ_NS4_8TiledMMAINS4_8MMA_AtomIJNS4_26SM100_MMA_F16BF16_2x1SM_SSISI_SI_fLi256ELi256ELNS4_4UMMA5MajorE0ELSO_0ELNSN_7ScaleInE0ELSP_0EEEEEENS4_6LayoutINS5_IJSC_SC_SC_EEENS5_IJNSA_ILi0EEESU_SU_EEEEENS5_IJNS4_10UnderscoreESX_SX_EEEEENS4_18SM100_TMA_2SM_LOADENS4_14ComposedLayoutINS4_7SwizzleILi3ELi4ELi3EEENS4_18smem_ptr_flag_bitsILi16EEENSS_INS5_IJNSA_ILi8EEENSA_ILi64EEEEEENS5_IJS17_SC_EEEEEEEvNS4_8identityES10_S1B_vS1C_EENS_8epilogue10collective18CollectiveEpilogueINS1E_23Sm100TmaWarpSpecializedILi4ELi2ELi64ELb1ELb0EEEJNS5_IJSG_SF_SG_EEENS5_IJNSS_ISG_SC_EENSS_IS17_SC_EEEEESI_SJ_SI_SJ_NS1E_6fusion15FusionCallbacksIS1I_NS1N_17LinearCombinationISI_fSI_fLNS_15FloatRoundStyleE2EEES1J_S1M_JEEENS4_5SM1004TMEM4LOAD26SM100_TMEM_LOAD_32dp32b64xENS4_13SM90_TMA_LOADES1B_NS4_39AutoVectorizingCopyWithAssumedAlignmentILi128EEENS4_14SM90_TMA_STOREES1B_S1Z_S1Z_EEEvvEEEEvNT_6ParamsE,"a",@progbits
	.sectionflags	@""
	.align	4
.nv.constant0._ZN7cutlass13device_kernelINS_4gemm6kernel13GemmUniversalIN4cute5tupleIJiiiiEEENS1_10collective13CollectiveMmaINS1_35MainloopSm100TmaUmmaWarpSpecializedILi2ELi2ELi2ENS5_IJNS4_1CILi2EEENSA_ILi1EEESC_EEEEENS5_IJNSA_ILi256EEESF_NSA_ILi128EEEEEENS_6half_tENS5_IJlSC_lEEESI_SJ_NS4_8TiledMMAINS4_8MMA_AtomIJNS4_26SM100_MMA_F16BF16_2x1SM_SSISI_SI_fLi256ELi256ELNS4_4UMMA5MajorE0ELSO_0ELNSN_7ScaleInE0ELSP_0EEEEEENS4_6LayoutINS5_IJSC_SC_SC_EEENS5_IJNSA_ILi0EEESU_SU_EEEEENS5_IJNS4_10UnderscoreESX_SX_EEEEENS4_18SM100_TMA_2SM_LOADENS4_14ComposedLayoutINS4_7SwizzleILi3ELi4ELi3EEENS4_18smem_ptr_flag_bitsILi16EEENSS_INS5_IJNSA_ILi8EEENSA_ILi64EEEEEENS5_IJS17_SC_EEEEEEEvNS4_8identityES10_S1B_vS1C_EENS_8epilogue10collective18CollectiveEpilogueINS1E_23Sm100TmaWarpSpecializedILi4ELi2ELi64ELb1ELb0EEEJNS5_IJSG_SF_SG_EEENS5_IJNSS_ISG_SC_EENSS_IS17_SC_EEEEESI_SJ_SI_SJ_NS1E_6fusion15FusionCallbacksIS1I_NS1N_17LinearCombinationISI_fSI_fLNS_15FloatRoundStyleE2EEES1J_S1M_JEEENS4_5SM1004TMEM4LOAD26SM100_TMEM_LOAD_32dp32b64xENS4_13SM90_TMA_LOADES1B_NS4_39AutoVectorizingCopyWithAssumedAlignmentILi128EEENS4_14SM90_TMA_STOREES1B_S1Z_S1Z_EEEvvEEEEvNT_6ParamsE:
	.zero		2944


//--------------------- SYMBOLS --------------------------

	.type		.nv.reservedSmem.offset0,@object
	.size		.nv.reservedSmem.offset0,0x4
	.type		.nv.reservedSmem.cap,@object
	.size		.nv.reservedSmem.cap,0x4
	.type		__assertfail,@function
